def attn_fwd(
    Q,
    K,
    V,
    Out,
    Lse,
    sm_scale,
    stride_qz,
    stride_qh,
    stride_qm,
    stride_qk,
    stride_kz,
    stride_kh,
    stride_kn,
    stride_kk,
    stride_vz,
    stride_vh,
    stride_vn,
    stride_vk,
    stride_oz,
    stride_oh,
    stride_om,
    stride_ok,
    seqlen_q,
    seqlen_k,
    BLOCK_M: tl.constexpr,
    BLOCK_N: tl.constexpr,
    HEAD_DIM: tl.constexpr,
    CAUSAL: tl.constexpr,
):
    start_m = tl.program_id(0)
    off_hz = tl.program_id(1)
    q_off = off_hz * stride_qh
    k_off = off_hz * stride_kh
    v_off = off_hz * stride_vh
    offs_m = start_m * BLOCK_M + tl.arange(0, BLOCK_M)
    offs_d = tl.arange(0, HEAD_DIM)
    offs_n = tl.arange(0, BLOCK_N)
    q_ptrs = Q + q_off + offs_m[:, None] * stride_qm + offs_d[None, :] * stride_qk
    k_ptrs = K + k_off + offs_d[:, None] * stride_kk + offs_n[None, :] * stride_kn
    v_ptrs = V + v_off + offs_n[:, None] * stride_vn + offs_d[None, :] * stride_vk
    m_i = tl.full([BLOCK_M], float("-inf"), dtype=tl.float32)
    l_i = tl.zeros([BLOCK_M], dtype=tl.float32) + 1.0
    acc = tl.zeros([BLOCK_M, HEAD_DIM], dtype=tl.float32)
    q = tl.load(q_ptrs)
    acc, l_i, m_i = _attn_fwd_inner(
        acc,
        l_i,
        m_i,
        q,
        k_ptrs,
        v_ptrs,
        sm_scale,
        stride_kn,
        stride_vn,
        start_m,
        seqlen_k,
        BLOCK_M,
        BLOCK_N,
        HEAD_DIM,
        CAUSAL,
    )
    acc = acc / l_i[:, None]
    lse = m_i + tl.math.log2(l_i) / 1.4426950408889634
    o_ptrs = (
        Out
        + off_hz * stride_oh
        + offs_m[:, None] * stride_om
        + offs_d[None, :] * stride_ok
    )
    tl.store(o_ptrs, acc.to(Out.dtype.element_ty))
    tl.store(Lse + off_hz * seqlen_q + offs_m, lse)

# config = {"BLOCK_M": 32, "BLOCK_N": 32, "HEAD_DIM": 64, "arch": "sm_100", "causal": true, "dtype": "fp8e4m3", "num_stages": 2, "num_warps": 8}
# arch = sm_100


// ===== COMPILED SASS (sm_100a) =====

	.target	sm_100a

	.elftype	@"ET_EXEC"


//--------------------- .note.nv.tkinfo           --------------------------
	.section	.note.nv.tkinfo,"",@"SHT_NOTE"
	.sectionflags	@"SHF_NOTE_NV_TKINFO"
	.tkinfo
        /*0018*/ 	.word	0x00000081
        /*0030*/ 	.string	""
        /*0030*/ 	.string	"ptxas-blackwell"
        /*0030*/ 	.string	"Cuda compilation tools, release 12.9, V12.9.86"
        /*0030*/ 	.string	"Build cuda_12.9.r12.9/compiler.36037853_0"
        /*0030*/ 	.string	"-v  -suppress-debug-info  -lineinfo  -arch sm_100a "



//--------------------- .note.nv.cuver            --------------------------
	.section	.note.nv.cuver,"",@"SHT_NOTE"
	.sectionflags	@"SHF_NOTE_NV_CUVER"
        /*0018*/ 	.short	0x0001
        /*001a*/ 	.short	0x0064
        /*001c*/ 	.short	0x0001
        /*001e*/ 	.short	0x0000
        /*0020*/ 	.short	0x0001
        /*0022*/ 	.short	0x0000


//--------------------- .nv.info                  --------------------------
	.section	.nv.info,"",@"SHT_CUDA_INFO"
	.align	4


	//----- nvinfo : EIATTR_REGCOUNT
	.align		4
        /*0000*/ 	.byte	0x04, 0x2f
        /*0002*/ 	.short	(.L_2 - .L_1)
	.align		4
.L_1:
        /*0004*/ 	.word	index@(attn_fwd)
        /*0008*/ 	.word	0x00000080


	//----- nvinfo : EIATTR_FRAME_SIZE
	.align		4
.L_2:
        /*000c*/ 	.byte	0x04, 0x11
        /*000e*/ 	.short	(.L_4 - .L_3)
	.align		4
.L_3:
        /*0010*/ 	.word	index@(attn_fwd)
        /*0014*/ 	.word	0x00000000


	//----- nvinfo : EIATTR_MIN_STACK_SIZE
	.align		4
.L_4:
        /*0018*/ 	.byte	0x04, 0x12
        /*001a*/ 	.short	(.L_6 - .L_5)
	.align		4
.L_5:
        /*001c*/ 	.word	index@(attn_fwd)
        /*0020*/ 	.word	0x00000000
.L_6:


//--------------------- .nv.info.attn_fwd         --------------------------
	.section	.nv.info.attn_fwd,"",@"SHT_CUDA_INFO"
	.sectionflags	@""
	.align	4


	//----- nvinfo : EIATTR_CUDA_API_VERSION
	.align		4
        /*0000*/ 	.byte	0x04, 0x37
        /*0002*/ 	.short	(.L_8 - .L_7)
.L_7:
        /*0004*/ 	.word	0x00000081


	//----- nvinfo : EIATTR_KPARAM_INFO
	.align		4
.L_8:
        /*0008*/ 	.byte	0x04, 0x17
        /*000a*/ 	.short	(.L_10 - .L_9)
.L_9:
        /*000c*/ 	.word	0x00000000
        /*0010*/ 	.short	0x0019
        /*0012*/ 	.short	0x0080
        /*0014*/ 	.byte	0x00, 0xf4, 0x21, 0x00


	//----- nvinfo : EIATTR_KPARAM_INFO
	.align		4
.L_10:
        /*0018*/ 	.byte	0x04, 0x17
        /*001a*/ 	.short	(.L_12 - .L_11)
.L_11:
        /*001c*/ 	.word	0x00000000
        /*0020*/ 	.short	0x0018
        /*0022*/ 	.short	0x0078
        /*0024*/ 	.byte	0x00, 0xf4, 0x21, 0x00


	//----- nvinfo : EIATTR_KPARAM_INFO
	.align		4
.L_12:
        /*0028*/ 	.byte	0x04, 0x17
        /*002a*/ 	.short	(.L_14 - .L_13)
.L_13:
        /*002c*/ 	.word	0x00000000
        /*0030*/ 	.short	0x0017
        /*0032*/ 	.short	0x0070
        /*0034*/ 	.byte	0x00, 0xf0, 0x11, 0x00


	//----- nvinfo : EIATTR_KPARAM_INFO
	.align		4
.L_14:
        /*0038*/ 	.byte	0x04, 0x17
        /*003a*/ 	.short	(.L_16 - .L_15)
.L_15:
        /*003c*/ 	.word	0x00000000
        /*0040*/ 	.short	0x0016
        /*0042*/ 	.short	0x006c
        /*0044*/ 	.byte	0x00, 0xf0, 0x11, 0x00


	//----- nvinfo : EIATTR_KPARAM_INFO
	.align		4
.L_16:
        /*0048*/ 	.byte	0x04, 0x17
        /*004a*/ 	.short	(.L_18 - .L_17)
.L_17:
        /*004c*/ 	.word	0x00000000
        /*0050*/ 	.short	0x0015
        /*0052*/ 	.short	0x0068
        /*0054*/ 	.byte	0x00, 0xf0, 0x11, 0x00


	//----- nvinfo : EIATTR_KPARAM_INFO
	.align		4
.L_18:
        /*0058*/ 	.byte	0x04, 0x17
        /*005a*/ 	.short	(.L_20 - .L_19)
.L_19:
        /*005c*/ 	.word	0x00000000
        /*0060*/ 	.short	0x0014
        /*0062*/ 	.short	0x0064
        /*0064*/ 	.byte	0x00, 0xf0, 0x11, 0x00


	//----- nvinfo : EIATTR_KPARAM_INFO
	.align		4
.L_20:
        /*0068*/ 	.byte	0x04, 0x17
        /*006a*/ 	.short	(.L_22 - .L_21)
.L_21:
        /*006c*/ 	.word	0x00000000
        /*0070*/ 	.short	0x0013
        /*0072*/ 	.short	0x0060
        /*0074*/ 	.byte	0x00, 0xf0, 0x11, 0x00


	//----- nvinfo : EIATTR_KPARAM_INFO
	.align		4
.L_22:
        /*0078*/ 	.byte	0x04, 0x17
        /*007a*/ 	.short	(.L_24 - .L_23)
.L_23:
        /*007c*/ 	.word	0x00000000
        /*0080*/ 	.short	0x0012
        /*0082*/ 	.short	0x005c
        /*0084*/ 	.byte	0x00, 0xf0, 0x11, 0x00


	//----- nvinfo : EIATTR_KPARAM_INFO
	.align		4
.L_24:
        /*0088*/ 	.byte	0x04, 0x17
        /*008a*/ 	.short	(.L_26 - .L_25)
.L_25:
        /*008c*/ 	.word	0x00000000
        /*0090*/ 	.short	0x0011
        /*0092*/ 	.short	0x0058
        /*0094*/ 	.byte	0x00, 0xf0, 0x11, 0x00


	//----- nvinfo : EIATTR_KPARAM_INFO
	.align		4
.L_26:
        /*0098*/ 	.byte	0x04, 0x17
        /*009a*/ 	.short	(.L_28 - .L_27)
.L_27:
        /*009c*/ 	.word	0x00000000
        /*00a0*/ 	.short	0x0010
        /*00a2*/ 	.short	0x0054
        /*00a4*/ 	.byte	0x00, 0xf0, 0x11, 0x00


	//----- nvinfo : EIATTR_KPARAM_INFO
	.align		4
.L_28:
        /*00a8*/ 	.byte	0x04, 0x17
        /*00aa*/ 	.short	(.L_30 - .L_29)
.L_29:
        /*00ac*/ 	.word	0x00000000
        /*00b0*/ 	.short	0x000f
        /*00b2*/ 	.short	0x0050
        /*00b4*/ 	.byte	0x00, 0xf0, 0x11, 0x00


	//----- nvinfo : EIATTR_KPARAM_INFO
	.align		4
.L_30:
        /*00b8*/ 	.byte	0x04, 0x17
        /*00ba*/ 	.short	(.L_32 - .L_31)
.L_31:
        /*00bc*/ 	.word	0x00000000
        /*00c0*/ 	.short	0x000e
        /*00c2*/ 	.short	0x004c
        /*00c4*/ 	.byte	0x00, 0xf0, 0x11, 0x00


	//----- nvinfo : EIATTR_KPARAM_INFO
	.align		4
.L_32:
        /*00c8*/ 	.byte	0x04, 0x17
        /*00ca*/ 	.short	(.L_34 - .L_33)
.L_33:
        /*00cc*/ 	.word	0x00000000
        /*00d0*/ 	.short	0x000d
        /*00d2*/ 	.short	0x0048
        /*00d4*/ 	.byte	0x00, 0xf0, 0x11, 0x00


	//----- nvinfo : EIATTR_KPARAM_INFO
	.align		4
.L_34:
        /*00d8*/ 	.byte	0x04, 0x17
        /*00da*/ 	.short	(.L_36 - .L_35)
.L_35:
        /*00dc*/ 	.word	0x00000000
        /*00e0*/ 	.short	0x000c
        /*00e2*/ 	.short	0x0044
        /*00e4*/ 	.byte	0x00, 0xf0, 0x11, 0x00


	//----- nvinfo : EIATTR_KPARAM_INFO
	.align		4
.L_36:
        /*00e8*/ 	.byte	0x04, 0x17
        /*00ea*/ 	.short	(.L_38 - .L_37)
.L_37:
        /*00ec*/ 	.word	0x00000000
        /*00f0*/ 	.short	0x000b
        /*00f2*/ 	.short	0x0040
        /*00f4*/ 	.byte	0x00, 0xf0, 0x11, 0x00


	//----- nvinfo : EIATTR_KPARAM_INFO
	.align		4
.L_38:
        /*00f8*/ 	.byte	0x04, 0x17
        /*00fa*/ 	.short	(.L_40 - .L_39)
.L_39:
        /*00fc*/ 	.word	0x00000000
        /*0100*/ 	.short	0x000a
        /*0102*/ 	.short	0x003c
        /*0104*/ 	.byte	0x00, 0xf0, 0x11, 0x00


	//----- nvinfo : EIATTR_KPARAM_INFO
	.align		4
.L_40:
        /*0108*/ 	.byte	0x04, 0x17
        /*010a*/ 	.short	(.L_42 - .L_41)
.L_41:
        /*010c*/ 	.word	0x00000000
        /*0110*/ 	.short	0x0009
        /*0112*/ 	.short	0x0038
        /*0114*/ 	.byte	0x00, 0xf0, 0x11, 0x00


	//----- nvinfo : EIATTR_KPARAM_INFO
	.align		4
.L_42:
        /*0118*/ 	.byte	0x04, 0x17
        /*011a*/ 	.short	(.L_44 - .L_43)
.L_43:
        /*011c*/ 	.word	0x00000000
        /*0120*/ 	.short	0x0008
        /*0122*/ 	.short	0x0034
        /*0124*/ 	.byte	0x00, 0xf0, 0x11, 0x00


	//----- nvinfo : EIATTR_KPARAM_INFO
	.align		4
.L_44:
        /*0128*/ 	.byte	0x04, 0x17
        /*012a*/ 	.short	(.L_46 - .L_45)
.L_45:
        /*012c*/ 	.word	0x00000000
        /*0130*/ 	.short	0x0007
        /*0132*/ 	.short	0x0030
        /*0134*/ 	.byte	0x00, 0xf0, 0x11, 0x00


	//----- nvinfo : EIATTR_KPARAM_INFO
	.align		4
.L_46:
        /*0138*/ 	.byte	0x04, 0x17
        /*013a*/ 	.short	(.L_48 - .L_47)
.L_47:
        /*013c*/ 	.word	0x00000000
        /*0140*/ 	.short	0x0006
        /*0142*/ 	.short	0x002c
        /*0144*/ 	.byte	0x00, 0xf0, 0x11, 0x00


	//----- nvinfo : EIATTR_KPARAM_INFO
	.align		4
.L_48:
        /*0148*/ 	.byte	0x04, 0x17
        /*014a*/ 	.short	(.L_50 - .L_49)
.L_49:
        /*014c*/ 	.word	0x00000000
        /*0150*/ 	.short	0x0005
        /*0152*/ 	.short	0x0028
        /*0154*/ 	.byte	0x00, 0xf0, 0x11, 0x00


	//----- nvinfo : EIATTR_KPARAM_INFO
	.align		4
.L_50:
        /*0158*/ 	.byte	0x04, 0x17
        /*015a*/ 	.short	(.L_52 - .L_51)
.L_51:
        /*015c*/ 	.word	0x00000000
        /*0160*/ 	.short	0x0004
        /*0162*/ 	.short	0x0020
        /*0164*/ 	.byte	0x00, 0xf4, 0x21, 0x00


	//----- nvinfo : EIATTR_KPARAM_INFO
	.align		4
.L_52:
        /*0168*/ 	.byte	0x04, 0x17
        /*016a*/ 	.short	(.L_54 - .L_53)
.L_53:
        /*016c*/ 	.word	0x00000000
        /*0170*/ 	.short	0x0003
        /*0172*/ 	.short	0x0018
        /*0174*/ 	.byte	0x00, 0xf4, 0x21, 0x00


	//----- nvinfo : EIATTR_KPARAM_INFO
	.align		4
.L_54:
        /*0178*/ 	.byte	0x04, 0x17
        /*017a*/ 	.short	(.L_56 - .L_55)
.L_55:
        /*017c*/ 	.word	0x00000000
        /*0180*/ 	.short	0x0002
        /*0182*/ 	.short	0x0010
        /*0184*/ 	.byte	0x00, 0xf4, 0x21, 0x00


	//----- nvinfo : EIATTR_KPARAM_INFO
	.align		4
.L_56:
        /*0188*/ 	.byte	0x04, 0x17
        /*018a*/ 	.short	(.L_58 - .L_57)
.L_57:
        /*018c*/ 	.word	0x00000000
        /*0190*/ 	.short	0x0001
        /*0192*/ 	.short	0x0008
        /*0194*/ 	.byte	0x00, 0xf4, 0x21, 0x00


	//----- nvinfo : EIATTR_KPARAM_INFO
	.align		4
.L_58:
        /*0198*/ 	.byte	0x04, 0x17
        /*019a*/ 	.short	(.L_60 - .L_59)
.L_59:
        /*019c*/ 	.word	0x00000000
        /*01a0*/ 	.short	0x0000
        /*01a2*/ 	.short	0x0000
        /*01a4*/ 	.byte	0x00, 0xf4, 0x21, 0x00


	//----- nvinfo : EIATTR_SPARSE_MMA_MASK
	.align		4
.L_60:
        /*01a8*/ 	.byte	0x03, 0x50
        /*01aa*/ 	.short	0x0000


	//----- nvinfo : EIATTR_MAXREG_COUNT
	.align		4
        /*01ac*/ 	.byte	0x03, 0x1b
        /*01ae*/ 	.short	0x00ff


	//----- nvinfo : EIATTR_NUM_BARRIERS
	.align		4
        /*01b0*/ 	.byte	0x02, 0x4c
        /*01b2*/ 	.byte	0x01
	.zero		1


	//----- nvinfo : EIATTR_COOP_GROUP_MASK_REGIDS
	.align		4
        /*01b4*/ 	.byte	0x04, 0x29
        /*01b6*/ 	.short	(.L_62 - .L_61)


	//   ....[0]....
.L_61:
        /*01b8*/ 	.word	0xffffffff


	//   ....[1]....
        /*01bc*/ 	.word	0xffffffff


	//   ....[2]....
        /*01c0*/ 	.word	0xffffffff


	//   ....[3]....
        /*01c4*/ 	.word	0xffffffff


	//   ....[4]....
        /*01c8*/ 	.word	0xffffffff


	//   ....[5]....
        /*01cc*/ 	.word	0xffffffff


	//   ....[6]....
        /*01d0*/ 	.word	0xffffffff


	//   ....[7]....
        /*01d4*/ 	.word	0xffffffff


	//   ....[8]....
        /*01d8*/ 	.word	0xffffffff


	//   ....[9]....
        /*01dc*/ 	.word	0xffffffff


	//   ....[10]....
        /*01e0*/ 	.word	0xffffffff


	//   ....[11]....
        /*01e4*/ 	.word	0xffffffff


	//   ....[12]....
        /*01e8*/ 	.word	0xffffffff


	//   ....[13]....
        /*01ec*/ 	.word	0xffffffff


	//   ....[14]....
        /*01f0*/ 	.word	0xffffffff


	//   ....[15]....
        /*01f4*/ 	.word	0xffffffff


	//   ....[16]....
        /*01f8*/ 	.word	0xffffffff


	//   ....[17]....
        /*01fc*/ 	.word	0xffffffff


	//   ....[18]....
        /*0200*/ 	.word	0xffffffff


	//   ....[19]....
        /*0204*/ 	.word	0xffffffff


	//----- nvinfo : EIATTR_COOP_GROUP_INSTR_OFFSETS
	.align		4
.L_62:
        /*0208*/ 	.byte	0x04, 0x28
        /*020a*/ 	.short	(.L_64 - .L_63)


	//   ....[0]....
.L_63:
        /*020c*/ 	.word	0x00001840


	//   ....[1]....
        /*0210*/ 	.word	0x00001850


	//   ....[2]....
        /*0214*/ 	.word	0x00001860


	//   ....[3]....
        /*0218*/ 	.word	0x00001870


	//   ....[4]....
        /*021c*/ 	.word	0x000018b0


	//   ....[5]....
        /*0220*/ 	.word	0x000018d0


	//   ....[6]....
        /*0224*/ 	.word	0x000018e0


	//   ....[7]....
        /*0228*/ 	.word	0x000018f0


	//   ....[8]....
        /*022c*/ 	.word	0x000019f0


	//   ....[9]....
        /*0230*/ 	.word	0x00001a10


	//   ....[10]....
        /*0234*/ 	.word	0x00001c80


	//   ....[11]....
        /*0238*/ 	.word	0x00001c90


	//   ....[12]....
        /*023c*/ 	.word	0x00001cb0


	//   ....[13]....
        /*0240*/ 	.word	0x00001cc0


	//   ....[14]....
        /*0244*/ 	.word	0x00001cf0


	//   ....[15]....
        /*0248*/ 	.word	0x00001d10


	//   ....[16]....
        /*024c*/ 	.word	0x00001d30


	//   ....[17]....
        /*0250*/ 	.word	0x00001d40


	//   ....[18]....
        /*0254*/ 	.word	0x00001e00


	//   ....[19]....
        /*0258*/ 	.word	0x00001e20


	//----- nvinfo : EIATTR_VRC_CTA_INIT_COUNT
	.align		4
.L_64:
        /*025c*/ 	.byte	0x02, 0x4a
	.zero		1
	.zero		1


	//----- nvinfo : EIATTR_EXIT_INSTR_OFFSETS
	.align		4
        /*0260*/ 	.byte	0x04, 0x1c
        /*0262*/ 	.short	(.L_66 - .L_65)


	//   ....[0]....
.L_65:
        /*0264*/ 	.word	0x000036b0


	//   ....[1]....
        /*0268*/ 	.word	0x000036e0


	//----- nvinfo : EIATTR_REQNTID
	.align		4
.L_66:
        /*026c*/ 	.byte	0x04, 0x10
        /*026e*/ 	.short	(.L_68 - .L_67)
.L_67:
        /*0270*/ 	.word	0x00000100
        /*0274*/ 	.word	0x00000001
        /*0278*/ 	.word	0x00000001


	//----- nvinfo : EIATTR_CBANK_PARAM_SIZE
	.align		4
.L_68:
        /*027c*/ 	.byte	0x03, 0x19
        /*027e*/ 	.short	0x0088


	//----- nvinfo : EIATTR_PARAM_CBANK
	.align		4
        /*0280*/ 	.byte	0x04, 0x0a
        /*0282*/ 	.short	(.L_70 - .L_69)
	.align		4
.L_69:
        /*0284*/ 	.word	index@(.nv.constant0.attn_fwd)
        /*0288*/ 	.short	0x0380
        /*028a*/ 	.short	0x0088


	//----- nvinfo : EIATTR_SW_WAR
	.align		4
.L_70:
        /*028c*/ 	.byte	0x04, 0x36
        /*028e*/ 	.short	(.L_72 - .L_71)
.L_71:
        /*0290*/ 	.word	0x00000008
.L_72:


//--------------------- .nv.compat                --------------------------
	.section	.nv.compat,"",@"SHT_CUDA_COMPAT_INFO"
	.align	4
        /*0000*/ 	.byte	0x02, 0x02, 0x02, 0x00, 0x02, 0x05, 0x05, 0x00, 0x02, 0x03, 0x00, 0x00, 0x02, 0x06, 0x01, 0x00


//--------------------- .nv.callgraph             --------------------------
	.section	.nv.callgraph,"",@"SHT_CUDA_CALLGRAPH"
	.align	4
	.sectionentsize	8
	.align		4
        /*0000*/ 	.word	0x00000000
	.align		4
        /*0004*/ 	.word	0xffffffff
	.align		4
        /*0008*/ 	.word	0x00000000
	.align		4
        /*000c*/ 	.word	0xfffffffe
	.align		4
        /*0010*/ 	.word	0x00000000
	.align		4
        /*0014*/ 	.word	0xfffffffd
	.align		4
        /*0018*/ 	.word	0x00000000
	.align		4
        /*001c*/ 	.word	0xfffffffc


//--------------------- .nv.constant4             --------------------------
	.section	.nv.constant4,"a",@progbits
	.align	8
	.align		8
.nv.constant4:
        /*0000*/ 	.dword	_$_str


//--------------------- .text.attn_fwd            --------------------------
	.section	.text.attn_fwd,"ax",@progbits
	.align	128
        .global         attn_fwd
        .type           attn_fwd,@function
        .size           attn_fwd,(.L_x_3 - attn_fwd)
        .other          attn_fwd,@"STO_CUDA_ENTRY STV_DEFAULT"
attn_fwd:
.text.attn_fwd:
[----:B------:R-:W0:Y:S01]  /*0000*/  LDC R1, c[0x0][0x37c] ;  /* 0x0000df00ff017b82 */ /* 0x000e220000000800 */
[----:B------:R-:W1:Y:S07]  /*0010*/  S2R R28, SR_CTAID.X ;  /* 0x00000000001c7919 */ /* 0x000e6e0000002500 */
[----:B------:R-:W2:Y:S01]  /*0020*/  S2UR UR9, SR_CTAID.Y ;  /* 0x00000000000979c3 */ /* 0x000ea20000002600 */
[----:B------:R-:W2:Y:S01]  /*0030*/  LDCU.64 UR4, c[0x0][0x3b0] ;  /* 0x00007600ff0477ac */ /* 0x000ea20008000a00 */
[----:B------:R-:W3:Y:S01]  /*0040*/  S2R R87, SR_TID.X ;  /* 0x0000000000577919 */ /* 0x000ee20000002100 */
[----:B------:R-:W4:Y:S05]  /*0050*/  LDCU.64 UR10, c[0x0][0x358] ;  /* 0x00006b00ff0a77ac */ /* 0x000f2a0008000a00 */
[----:B------:R-:W5:Y:S08]  /*0060*/  LDC R9, c[0x0][0x3b8] ;  /* 0x0000ee00ff097b82 */ /* 0x000f700000000800 */
[----:B------:R-:W0:Y:S01]  /*0070*/  LDC.64 R22, c[0x0][0x380] ;  /* 0x0000e000ff167b82 */ /* 0x000e220000000a00 */
[----:B--2---:R-:W-:Y:S01]  /*0080*/  UIMAD UR4, UR9, UR4, URZ ;  /* 0x00000004090472a4 */ /* 0x004fe2000f8e02ff */
[----:B-1----:R-:W-:Y:S01]  /*0090*/  IMAD.SHL.U32 R28, R28, 0x20, RZ ;  /* 0x000000201c1c7824 */ /* 0x002fe200078e00ff */
[----:B---3--:R-:W-:-:S04]  /*00a0*/  SHF.R.U32.HI R3, RZ, 0x5, R87 ;  /* 0x00000005ff037819 */ /* 0x008fc80000011657 */
[----:B------:R-:W-:Y:S02]  /*00b0*/  LOP3.LUT R113, R28, 0x1f, R87, 0xf8, !PT ;  /* 0x0000001f1c717812 */ /* 0x000fe400078ef857 */
[----:B------:R-:W-:-:S03]  /*00c0*/  SGXT.U32 R3, R3, 0x3 ;  /* 0x000000030303781a */ /* 0x000fc60000000000 */
[----:B------:R-:W-:Y:S01]  /*00d0*/  IMAD R5, R113, UR5, RZ ;  /* 0x0000000571057c24 */ /* 0x000fe2000f8e02ff */
[----:B------:R-:W-:Y:S01]  /*00e0*/  USHF.R.S32.HI UR5, URZ, 0x1f, UR4 ;  /* 0x0000001fff057899 */ /* 0x000fe20008011404 */
[----:B-----5:R-:W-:-:S03]  /*00f0*/  IMAD R0, R3, R9, RZ ;  /* 0x0000000903007224 */ /* 0x020fc600078e02ff */
[----:B0-----:R-:W-:Y:S01]  /*0100*/  IADD3 R21, P0, P1, R5, UR4, R22 ;  /* 0x0000000405157c10 */ /* 0x001fe2000f91e016 */
[----:B------:R-:W-:Y:S01]  /*0110*/  IMAD R2, R9, 0x8, R0 ;  /* 0x0000000809027824 */ /* 0x000fe200078e0200 */
[----:B------:R-:W-:-:S03]  /*0120*/  SHF.R.S32.HI R4, RZ, 0x1f, R5 ;  /* 0x0000001fff047819 */ /* 0x000fc60000011405 */
[C---:B------:R-:W-:Y:S01]  /*0130*/  IMAD R16, R9.reuse, 0x8, R2 ;  /* 0x0000000809107824 */ /* 0x040fe200078e0202 */
[----:B------:R-:W-:Y:S02]  /*0140*/  IADD3.X R23, PT, PT, R4, UR5, R23, P0, P1 ;  /* 0x0000000504177c10 */ /* 0x000fe400087e2417 */
[-C--:B------:R-:W-:Y:S02]  /*0150*/  IADD3 R4, P0, PT, R0, R21.reuse, RZ ;  /* 0x0000001500047210 */ /* 0x080fe40007f1e0ff */
[----:B------:R-:W-:Y:S02]  /*0160*/  IADD3 R6, P1, PT, R2, R21, RZ ;  /* 0x0000001502067210 */ /* 0x000fe40007f3e0ff */
[-C--:B------:R-:W-:Y:S01]  /*0170*/  LEA.HI.X.SX32 R5, R0, R23.reuse, 0x1, P0 ;  /* 0x0000001700057211 */ /* 0x080fe200000f0eff */
[----:B------:R-:W-:Y:S01]  /*0180*/  IMAD R0, R9, 0x10, R16 ;  /* 0x0000001009007824 */ /* 0x000fe200078e0210 */
[----:B------:R-:W-:Y:S02]  /*0190*/  LEA.HI.X.SX32 R7, R2, R23, 0x1, P1 ;  /* 0x0000001702077211 */ /* 0x000fe400008f0eff */
[----:B------:R-:W-:Y:S01]  /*01a0*/  LEA.HI R19, R87, 0x18, RZ, 0x1b ;  /* 0x0000001857137811 */ /* 0x000fe200078fd8ff */
[----:B------:R-:W-:Y:S01]  /*01b0*/  IMAD R2, R9, 0x8, R0 ;  /* 0x0000000809027824 */ /* 0x000fe200078e0200 */
[----:B------:R-:W-:Y:S01]  /*01c0*/  IADD3 R10, P0, PT, R0, R21, RZ ;  /* 0x00000015000a7210 */ /* 0x000fe20007f1e0ff */
[----:B----4-:R0:W2:Y:S01]  /*01d0*/  LDG.E.U8 R17, desc[UR10][R4.64] ;  /* 0x0000000a04117981 */ /* 0x0100a2000c1e1100 */
[----:B------:R-:W-:-:S02]  /*01e0*/  LEA.HI R29, R87, 0x38, RZ, 0x1b ;  /* 0x00000038571d7811 */ /* 0x000fc400078fd8ff */
[----:B------:R-:W-:Y:S01]  /*01f0*/  LEA.HI.X.SX32 R11, R0, R23, 0x1, P0 ;  /* 0x00000017000b7211 */ /* 0x000fe200000f0eff */
[----:B------:R-:W-:Y:S01]  /*0200*/  IMAD R0, R19, R9, RZ ;  /* 0x0000000913007224 */ /* 0x000fe200078e02ff */
[C---:B------:R-:W-:Y:S01]  /*0210*/  IADD3 R12, P0, PT, R2.reuse, R21, RZ ;  /* 0x00000015020c7210 */ /* 0x040fe20007f1e0ff */
[----:B------:R-:W-:Y:S01]  /*0220*/  IMAD R15, R29, R9, RZ ;  /* 0x000000091d0f7224 */ /* 0x000fe200078e02ff */
[----:B------:R1:W2:Y:S02]  /*0230*/  LDG.E.U8 R18, desc[UR10][R6.64] ;  /* 0x0000000a06127981 */ /* 0x0002a4000c1e1100 */
[----:B------:R-:W-:Y:S01]  /*0240*/  LEA.HI.X.SX32 R13, R2, R23, 0x1, P0 ;  /* 0x00000017020d7211 */ /* 0x000fe200000f0eff */
[----:B------:R-:W-:Y:S01]  /*0250*/  IMAD R2, R9, 0x8, R2 ;  /* 0x0000000809027824 */ /* 0x000fe200078e0202 */
[-C--:B------:R-:W-:Y:S01]  /*0260*/  IADD3 R8, P0, PT, R0, R21.reuse, RZ ;  /* 0x0000001500087210 */ /* 0x080fe20007f1e0ff */
[----:B------:R3:W4:Y:S01]  /*0270*/  LDG.E.U8 R10, desc[UR10][R10.64] ;  /* 0x0000000a0a0a7981 */ /* 0x000722000c1e1100 */
[----:B------:R-:W-:-:S02]  /*0280*/  IADD3 R14, P1, PT, R15, R21, RZ ;  /* 0x000000150f0e7210 */ /* 0x000fc40007f3e0ff */
[-C--:B------:R-:W-:Y:S01]  /*0290*/  LEA.HI.X.SX32 R9, R0, R23.reuse, 0x1, P0 ;  /* 0x0000001700097211 */ /* 0x080fe200000f0eff */
[----:B------:R-:W4:Y:S01]  /*02a0*/  LDG.E.U8 R13, desc[UR10][R12.64] ;  /* 0x0000000a0c0d7981 */ /* 0x000f22000c1e1100 */
[----:B------:R-:W-:Y:S02]  /*02b0*/  LEA.HI.X.SX32 R15, R15, R23, 0x1, P1 ;  /* 0x000000170f0f7211 */ /* 0x000fe400008f0eff */
[-C--:B0-----:R-:W-:Y:S02]  /*02c0*/  IADD3 R4, P0, PT, R16, R21.reuse, RZ ;  /* 0x0000001510047210 */ /* 0x081fe40007f1e0ff */
[----:B-1----:R-:W-:Y:S01]  /*02d0*/  IADD3 R6, P1, PT, R2, R21, RZ ;  /* 0x0000001502067210 */ /* 0x002fe20007f3e0ff */
[----:B------:R-:W5:Y:S01]  /*02e0*/  LDG.E.U8 R9, desc[UR10][R8.64] ;  /* 0x0000000a08097981 */ /* 0x000f62000c1e1100 */
[-C--:B------:R-:W-:Y:S02]  /*02f0*/  LEA.HI.X.SX32 R5, R16, R23.reuse, 0x1, P0 ;  /* 0x0000001710057211 */ /* 0x080fe400000f0eff */
[----:B------:R-:W-:Y:S01]  /*0300*/  LEA.HI.X.SX32 R7, R2, R23, 0x1, P1 ;  /* 0x0000001702077211 */ /* 0x000fe200008f0eff */
[----:B------:R-:W5:Y:S04]  /*0310*/  LDG.E.U8 R15, desc[UR10][R14.64] ;  /* 0x0000000a0e0f7981 */ /* 0x000f68000c1e1100 */
[----:B------:R0:W5:Y:S04]  /*0320*/  LDG.E.U8 R4, desc[UR10][R4.64] ;  /* 0x0000000a04047981 */ /* 0x000168000c1e1100 */
[----:B------:R-:W5:Y:S01]  /*0330*/  LDG.E.U8 R6, desc[UR10][R6.64] ;  /* 0x0000000a06067981 */ /* 0x000f62000c1e1100 */
[----:B------:R-:W1:Y:S01]  /*0340*/  S2UR UR8, SR_CgaCtaId ;  /* 0x00000000000879c3 */ /* 0x000e620000008800 */
[C---:B------:R-:W-:Y:S01]  /*0350*/  LOP3.LUT R0, R87.reuse, 0xc0, RZ, 0xc0, !PT ;  /* 0x000000c057007812 */ /* 0x040fe200078ec0ff */
[----:B---3--:R-:W-:-:S03]  /*0360*/  IMAD.SHL.U32 R11, R87, 0x2, RZ ;  /* 0x00000002570b7824 */ /* 0x008fc600078e00ff */
[----:B------:R-:W-:-:S04]  /*0370*/  SHF.R.U32.HI R0, RZ, 0x2, R0 ;  /* 0x00000002ff007819 */ /* 0x000fc80000011600 */
[----:B------:R-:W-:Y:S02]  /*0380*/  LOP3.LUT R2, R0, 0x1fe, R11, 0x78, !PT ;  /* 0x000001fe00027812 */ /* 0x000fe400078e780b */
[----:B------:R-:W3:Y:S01]  /*0390*/  S2R R0, SR_TID.X ;  /* 0x0000000000007919 */ /* 0x000ee20000002100 */
[----:B------:R-:W-:Y:S01]  /*03a0*/  UMOV UR4, 0x400 ;  /* 0x0000040000047882 */ /* 0x000fe20000000000 */
[----:B------:R-:W-:-:S05]  /*03b0*/  VIADD R112, R28, 0x20 ;  /* 0x000000201c707836 */ /* 0x000fca0000000000 */
[----:B------:R-:W-:Y:S01]  /*03c0*/  ISETP.GE.AND P0, PT, R112, 0x1, PT ;  /* 0x000000017000780c */ /* 0x000fe20003f06270 */
[----:B-1----:R-:W-:Y:S01]  /*03d0*/  ULEA UR8, UR8, UR4, 0x18 ;  /* 0x0000000408087291 */ /* 0x002fe2000f8ec0ff */
[----:B------:R-:W-:Y:S01]  /*03e0*/  IMAD.MOV.U32 R63, RZ, RZ, -0x800000 ;  /* 0xff800000ff3f7424 */ /* 0x000fe200078e00ff */
[----:B------:R-:W-:Y:S01]  /*03f0*/  CS2R R24, SRZ ;  /* 0x0000000000187805 */ /* 0x000fe2000001ff00 */
[----:B------:R-:W-:Y:S01]  /*0400*/  IMAD.MOV.U32 R62, RZ, RZ, -0x800000 ;  /* 0xff800000ff3e7424 */ /* 0x000fe200078e00ff */
[----:B------:R-:W-:Y:S01]  /*0410*/  CS2R R26, SRZ ;  /* 0x00000000001a7805 */ /* 0x000fe2000001ff00 */
[----:B------:R-:W-:Y:S01]  /*0420*/  IMAD.MOV.U32 R61, RZ, RZ, -0x800000 ;  /* 0xff800000ff3d7424 */ /* 0x000fe200078e00ff */
[----:B------:R-:W-:Y:S01]  /*0430*/  CS2R R20, SRZ ;  /* 0x0000000000147805 */ /* 0x000fe2000001ff00 */
[----:B------:R-:W-:Y:S01]  /*0440*/  IMAD.MOV.U32 R60, RZ, RZ, -0x800000 ;  /* 0xff800000ff3c7424 */ /* 0x000fe200078e00ff */
[----:B------:R-:W-:Y:S01]  /*0450*/  CS2R R22, SRZ ;  /* 0x0000000000167805 */ /* 0x000fe2000001ff00 */
[----:B------:R-:W-:Y:S01]  /*0460*/  IMAD.MOV.U32 R124, RZ, RZ, 0x3f800000 ;  /* 0x3f800000ff7c7424 */ /* 0x000fe200078e00ff */
[C---:B------:R-:W-:Y:S01]  /*0470*/  LOP3.LUT R116, R87.reuse, 0xff, RZ, 0xc0, !PT ;  /* 0x000000ff57747812 */ /* 0x040fe200078ec0ff */
[----:B------:R-:W-:Y:S01]  /*0480*/  IMAD.MOV.U32 R125, RZ, RZ, 0x3f800000 ;  /* 0x3f800000ff7d7424 */ /* 0x000fe200078e00ff */
[C---:B------:R-:W-:Y:S01]  /*0490*/  LOP3.LUT R115, R87.reuse, 0x1c, RZ, 0xc0, !PT ;  /* 0x0000001c57737812 */ /* 0x040fe200078ec0ff */
[----:B------:R-:W-:Y:S01]  /*04a0*/  IMAD.MOV.U32 R122, RZ, RZ, 0x3f800000 ;  /* 0x3f800000ff7a7424 */ /* 0x000fe200078e00ff */
[C---:B------:R-:W-:Y:S01]  /*04b0*/  LOP3.LUT R114, R87.reuse, 0x3, RZ, 0xc0, !PT ;  /* 0x0000000357727812 */ /* 0x040fe200078ec0ff */
[----:B------:R-:W-:Y:S01]  /*04c0*/  IMAD.MOV.U32 R123, RZ, RZ, 0x3f800000 ;  /* 0x3f800000ff7b7424 */ /* 0x000fe200078e00ff */
[----:B------:R-:W-:Y:S01]  /*04d0*/  LOP3.LUT R89, R87, 0x18, RZ, 0xc0, !PT ;  /* 0x0000001857597812 */ /* 0x000fe200078ec0ff */
[----:B--2---:R-:W-:-:S05]  /*04e0*/  IMAD R17, R18, 0x100, R17 ;  /* 0x0000010012117824 */ /* 0x004fca00078e0211 */
[----:B------:R-:W-:Y:S01]  /*04f0*/  F2FP.F16.E4M3.UNPACK_B R17, R17 ;  /* 0x00000011ff11723e */ /* 0x000fe200020006ff */
[----:B----4-:R-:W-:-:S03]  /*0500*/  IMAD R10, R13, 0x100, R10 ;  /* 0x000001000d0a7824 */ /* 0x010fc600078e020a */
[----:B0-----:R-:W-:Y:S02]  /*0510*/  PRMT R5, R17, 0x7632, R5 ;  /* 0x0000763211057816 */ /* 0x001fe40000000005 */
[----:B------:R-:W-:-:S03]  /*0520*/  F2FP.F16.E4M3.UNPACK_B R10, R10 ;  /* 0x0000000aff0a723e */ /* 0x000fc600020006ff */
[----:B------:R0:W-:Y:S01]  /*0530*/  STS.U16 [R2+UR8+0x200], R5 ;  /* 0x0002000502007988 */ /* 0x0001e20008000408 */
[----:B-----5:R-:W-:Y:S02]  /*0540*/  IMAD R4, R9, 0x100, R4 ;  /* 0x0000010009047824 */ /* 0x020fe400078e0204 */
[----:B------:R-:W-:-:S03]  /*0550*/  IMAD R6, R15, 0x100, R6 ;  /* 0x000001000f067824 */ /* 0x000fc600078e0206 */
[----:B------:R-:W-:Y:S01]  /*0560*/  F2FP.F16.E4M3.UNPACK_B R4, R4 ;  /* 0x00000004ff04723e */ /* 0x000fe200020006ff */
[----:B0-----:R-:W-:Y:S01]  /*0570*/  IMAD.SHL.U32 R5, R87, 0x2, RZ ;  /* 0x0000000257057824 */ /* 0x001fe200078e00ff */
[----:B------:R-:W-:Y:S02]  /*0580*/  F2FP.F16.E4M3.UNPACK_B R6, R6 ;  /* 0x00000006ff06723e */ /* 0x000fe400020006ff */
[----:B------:R-:W-:Y:S02]  /*0590*/  PRMT R8, R10, 0x7632, R8 ;  /* 0x000076320a087816 */ /* 0x000fe40000000008 */
[----:B------:R-:W-:Y:S02]  /*05a0*/  PRMT R7, R4, 0x7632, R7 ;  /* 0x0000763204077816 */ /* 0x000fe40000000007 */
[----:B------:R-:W-:Y:S01]  /*05b0*/  PRMT R9, R6, 0x7632, R9 ;  /* 0x0000763206097816 */ /* 0x000fe20000000009 */
[----:B------:R0:W-:Y:S01]  /*05c0*/  STS.U16 [R2+UR8+0xc00], R6 ;  /* 0x000c000602007988 */ /* 0x0001e20008000408 */
[----:B------:R-:W-:-:S03]  /*05d0*/  LOP3.LUT R5, R5, 0x100, RZ, 0xc0, !PT ;  /* 0x0000010005057812 */ /* 0x000fc600078ec0ff */
[----:B------:R-:W-:Y:S04]  /*05e0*/  STS.U16 [R2+UR8], R17 ;  /* 0x0000001102007988 */ /* 0x000fe80008000408 */
[----:B------:R-:W-:Y:S01]  /*05f0*/  STS.U16 [R2+UR8+0x800], R10 ;  /* 0x0008000a02007988 */ /* 0x000fe20008000408 */
[----:B0-----:R-:W-:-:S03]  /*0600*/  LOP3.LUT R6, R87, 0x60, RZ, 0xc0, !PT ;  /* 0x0000006057067812 */ /* 0x001fc600078ec0ff */
[----:B------:R0:W-:Y:S04]  /*0610*/  STS.U16 [R2+UR8+0xa00], R8 ;  /* 0x000a000802007988 */ /* 0x0001e80008000408 */
[----:B------:R-:W-:Y:S01]  /*0620*/  STS.U16 [R2+UR8+0x400], R4 ;  /* 0x0004000402007988 */ /* 0x000fe20008000408 */
[----:B------:R-:W-:-:S03]  /*0630*/  LEA.HI R88, R6, R5, RZ, 0x1b ;  /* 0x0000000506587211 */ /* 0x000fc600078fd8ff */
[----:B------:R1:W-:Y:S04]  /*0640*/  STS.U16 [R2+UR8+0x600], R7 ;  /* 0x0006000702007988 */ /* 0x0003e80008000408 */
[----:B------:R3:W-:Y:S01]  /*0650*/  STS.U16 [R2+UR8+0xe00], R9 ;  /* 0x000e000902007988 */ /* 0x0007e20008000408 */
[C---:B0-----:R-:W-:Y:S01]  /*0660*/  IMAD.SHL.U32 R8, R87.reuse, 0x10, RZ ;  /* 0x0000001057087824 */ /* 0x041fe200078e00ff */
[----:B-1----:R-:W-:Y:S02]  /*0670*/  LOP3.LUT R7, R87, 0x3f, RZ, 0xc0, !PT ;  /* 0x0000003f57077812 */ /* 0x002fe400078ec0ff */
[----:B---3--:R-:W-:Y:S01]  /*0680*/  LOP3.LUT R2, R0, 0x3f, RZ, 0xc0, !PT ;  /* 0x0000003f00027812 */ /* 0x008fe200078ec0ff */
[----:B------:R-:W-:Y:S06]  /*0690*/  @!P0 BRA `(.L_x_0) ;  /* 0x0000001c00d48947 */ /* 0x000fec0003800000 */
[----:B------:R-:W-:Y:S01]  /*06a0*/  IMAD.SHL.U32 R13, R116, 0x8, RZ ;  /* 0x00000008740d7824 */ /* 0x000fe200078e00ff */
[----:B------:R-:W0:Y:S01]  /*06b0*/  LDC.64 R4, c[0x0][0x3c0] ;  /* 0x0000f000ff047b82 */ /* 0x000e220000000a00 */
[C---:B------:R-:W-:Y:S01]  /*06c0*/  IMAD.SHL.U32 R10, R87.reuse, 0x8, RZ ;  /* 0x00000008570a7824 */ /* 0x040fe200078e00ff */
[----:B------:R-:W-:Y:S01]  /*06d0*/  SHF.R.S32.HI R18, RZ, 0x1, R87 ;  /* 0x00000001ff127819 */ /* 0x000fe20000011457 */
[----:B------:R-:W-:Y:S01]  /*06e0*/  IMAD.SHL.U32 R14, R87, 0x80, RZ ;  /* 0x00000080570e7824 */ /* 0x000fe200078e00ff */
[----:B------:R-:W-:Y:S01]  /*06f0*/  LOP3.LUT R17, R13, 0x700, RZ, 0xc0, !PT ;  /* 0x000007000d117812 */ /* 0x000fe200078ec0ff */
[----:B------:R-:W-:Y:S01]  /*0700*/  IMAD.SHL.U32 R9, R114, 0x2, RZ ;  /* 0x0000000272097824 */ /* 0x000fe200078e00ff */
[----:B------:R-:W-:Y:S01]  /*0710*/  LOP3.LUT R13, R10, 0x30, RZ, 0xc0, !PT ;  /* 0x000000300a0d7812 */ /* 0x000fe200078ec0ff */
[----:B------:R-:W-:Y:S01]  /*0720*/  IMAD.SHL.U32 R12, R87, 0x40, RZ ;  /* 0x00000040570c7824 */ /* 0x000fe200078e00ff */
[----:B------:R-:W-:Y:S01]  /*0730*/  LOP3.LUT R15, R14, 0x200, RZ, 0xc0, !PT ;  /* 0x000002000e0f7812 */ /* 0x000fe200078ec0ff */
[----:B------:R-:W1:Y:S01]  /*0740*/  LDCU UR6, c[0x0][0x3c8] ;  /* 0x00007900ff0677ac */ /* 0x000e620008000800 */
[C---:B------:R-:W-:Y:S01]  /*0750*/  LEA.HI R92, R6.reuse, R9, RZ, 0x1e ;  /* 0x00000009065c7211 */ /* 0x040fe200078ff0ff */
[----:B------:R-:W-:Y:S01]  /*0760*/  IMAD R10, R6, 0x10, R13 ;  /* 0x00000010060a7824 */ /* 0x000fe200078e020d */
[----:B------:R-:W-:Y:S01]  /*0770*/  SHF.R.U32.HI R9, RZ, 0x1, R6 ;  /* 0x00000001ff097819 */ /* 0x000fe20000011606 */
[----:B------:R-:W2:Y:S01]  /*0780*/  LDC R24, c[0x0][0x3d8] ;  /* 0x0000f600ff187b82 */ /* 0x000ea20000000800 */
[----:B------:R-:W-:Y:S01]  /*0790*/  SGXT R6, R18, 0x1 ;  /* 0x000000011206781a */ /* 0x000fe20000000200 */
[----:B------:R-:W3:Y:S01]  /*07a0*/  LDCU.64 UR12, c[0x0][0x388] ;  /* 0x00007100ff0c77ac */ /* 0x000ee20008000a00 */
[----:B------:R-:W-:Y:S01]  /*07b0*/  LOP3.LUT R15, R15, 0x40, R12, 0xf8, !PT ;  /* 0x000000400f0f7812 */ /* 0x000fe200078ef80c */
[----:B------:R-:W-:Y:S01]  /*07c0*/  IMAD.MOV.U32 R120, RZ, RZ, -0x800000 ;  /* 0xff800000ff787424 */ /* 0x000fe200078e00ff */
[--C-:B------:R-:W-:Y:S01]  /*07d0*/  LOP3.LUT R14, R9, 0xa0, R6.reuse, 0x78, !PT ;  /* 0x000000a0090e7812 */ /* 0x100fe200078e7806 */
[----:B------:R-:W4:Y:S01]  /*07e0*/  LDCU.64 UR4, c[0x0][0x3d0] ;  /* 0x00007a00ff0477ac */ /* 0x000f220008000a00 */
[----:B------:R-:W-:Y:S01]  /*07f0*/  LOP3.LUT R15, R15, 0x120, R6, 0xf8, !PT ;  /* 0x000001200f0f7812 */ /* 0x000fe200078ef806 */
[----:B------:R-:W5:Y:S01]  /*0800*/  LDC.64 R20, c[0x0][0x390] ;  /* 0x0000e400ff147b82 */ /* 0x000f620000000a00 */
[--C-:B------:R-:W-:Y:S01]  /*0810*/  SHF.R.U32.HI R6, RZ, 0x6, R87.reuse ;  /* 0x00000006ff067819 */ /* 0x100fe20000011657 */
[----:B------:R-:W-:Y:S01]  /*0820*/  IMAD.MOV.U32 R119, RZ, RZ, -0x800000 ;  /* 0xff800000ff777424 */ /* 0x000fe200078e00ff */
[--C-:B------:R-:W-:Y:S01]  /*0830*/  SHF.R.S32.HI R16, RZ, 0x2, R87.reuse ;  /* 0x00000002ff107819 */ /* 0x100fe20000011457 */
[----:B------:R-:W-:Y:S01]  /*0840*/  IMAD.MOV.U32 R118, RZ, RZ, -0x800000 ;  /* 0xff800000ff767424 */ /* 0x000fe200078e00ff */
[----:B------:R-:W-:Y:S01]  /*0850*/  SGXT.U32 R6, R6, 0x2 ;  /* 0x000000020606781a */ /* 0x000fe20000000000 */
[----:B-1----:R-:W-:Y:S01]  /*0860*/  IMAD R7, R7, UR6, RZ ;  /* 0x0000000607077c24 */ /* 0x002fe2000f8e02ff */
[----:B------:R-:W-:Y:S01]  /*0870*/  SGXT R16, R16, 0x1 ;  /* 0x000000011010781a */ /* 0x000fe20000000200 */
[----:B------:R-:W-:Y:S01]  /*0880*/  IMAD.MOV.U32 R117, RZ, RZ, -0x800000 ;  /* 0xff800000ff757424 */ /* 0x000fe200078e00ff */
[----:B------:R-:W-:Y:S01]  /*0890*/  LOP3.LUT R17, R17, 0x100, R8, 0xf8, !PT ;  /* 0x0000010011117812 */ /* 0x000fe200078ef808 */
[----:B------:R-:W-:Y:S01]  /*08a0*/  IMAD.MOV.U32 R124, RZ, RZ, 0x3f800000 ;  /* 0x3f800000ff7c7424 */ /* 0x000fe200078e00ff */
[----:B------:R-:W-:Y:S01]  /*08b0*/  LOP3.LUT R95, R12, 0x740, RZ, 0xc0, !PT ;  /* 0x000007400c5f7812 */ /* 0x000fe200078ec0ff */
[----:B------:R-:W-:Y:S01]  /*08c0*/  IMAD.MOV.U32 R125, RZ, RZ, 0x3f800000 ;  /* 0x3f800000ff7d7424 */ /* 0x000fe200078e00ff */
[----:B------:R-:W-:Y:S01]  /*08d0*/  LOP3.LUT R13, R8, 0x140, RZ, 0xc0, !PT ;  /* 0x00000140080d7812 */ /* 0x000fe200078ec0ff */
[----:B0-----:R-:W-:Y:S01]  /*08e0*/  IMAD R8, R6, R5, RZ ;  /* 0x0000000506087224 */ /* 0x001fe200078e02ff */
[----:B------:R-:W-:Y:S01]  /*08f0*/  LOP3.LUT R16, R17, 0x90, R16, 0xf8, !PT ;  /* 0x0000009011107812 */ /* 0x000fe200078ef810 */
[----:B----4-:R-:W-:Y:S01]  /*0900*/  UIMAD UR4, UR9, UR4, URZ ;  /* 0x00000004090472a4 */ /* 0x010fe2000f8e02ff */
[----:B------:R-:W-:Y:S01]  /*0910*/  SHF.R.S32.HI R17, RZ, 0x3, R87 ;  /* 0x00000003ff117819 */ /* 0x000fe20000011457 */
[-C--:B--2---:R-:W-:Y:S01]  /*0920*/  IMAD R73, R3, R24.reuse, RZ ;  /* 0x0000001803497224 */ /* 0x084fe200078e02ff */
[----:B------:R-:W-:Y:S01]  /*0930*/  IADD3 R95, PT, PT, R14, UR8, R95 ;  /* 0x000000080e5f7c10 */ /* 0x000fe2000fffe05f */
[----:B------:R-:W-:Y:S01]  /*0940*/  IMAD R13, R114, 0x8, R13 ;  /* 0x00000008720d7824 */ /* 0x000fe200078e020d */
[--C-:B------:R-:W-:Y:S01]  /*0950*/  LOP3.LUT R14, R10, 0x30, R11.reuse, 0x78, !PT ;  /* 0x000000300a0e7812 */ /* 0x100fe200078e780b */
[----:B------:R-:W-:Y:S01]  /*0960*/  IMAD R10, R5, 0x4, R8 ;  /* 0x00000004050a7824 */ /* 0x000fe200078e0208 */
[----:B------:R-:W-:Y:S01]  /*0970*/  SGXT R9, R17, 0x1 ;  /* 0x000000011109781a */ /* 0x000fe20000000200 */
[-C--:B------:R-:W-:Y:S01]  /*0980*/  IMAD R29, R29, R24.reuse, RZ ;  /* 0x000000181d1d7224 */ /* 0x080fe200078e02ff */
[----:B------:R-:W-:Y:S01]  /*0990*/  LOP3.LUT R16, R16, 0x10, R11, 0x78, !PT ;  /* 0x0000001010107812 */ /* 0x000fe200078e780b */
[----:B------:R-:W-:Y:S01]  /*09a0*/  IMAD.SHL.U32 R11, R87, 0x20, RZ ;  /* 0x00000020570b7824 */ /* 0x000fe200078e00ff */
[----:B------:R-:W-:Y:S01]  /*09b0*/  LOP3.LUT R105, R12, 0x1c0, RZ, 0xc0, !PT ;  /* 0x000001c00c697812 */ /* 0x000fe200078ec0ff */
[----:B------:R-:W-:Y:S01]  /*09c0*/  IMAD R12, R5, 0x4, R10 ;  /* 0x00000004050c7824 */ /* 0x000fe200078e020a */
[----:B------:R-:W-:Y:S01]  /*09d0*/  LOP3.LUT R6, R9, 0x90, RZ, 0xc0, !PT ;  /* 0x0000009009067812 */ /* 0x000fe200078ec0ff */
[----:B------:R-:W-:Y:S01]  /*09e0*/  IMAD R74, R24, 0x8, R73 ;  /* 0x00000008184a7824 */ /* 0x000fe200078e0249 */
[----:B------:R-:W-:Y:S01]  /*09f0*/  LOP3.LUT R11, R11, 0x60, RZ, 0xc0, !PT ;  /* 0x000000600b0b7812 */ /* 0x000fe200078ec0ff */
[----:B------:R-:W-:Y:S01]  /*0a00*/  IMAD R77, R19, R24, RZ ;  /* 0x00000018134d7224 */ /* 0x000fe200078e02ff */
[----:B------:R-:W-:Y:S01]  /*0a10*/  IADD3 R105, PT, PT, R14, UR8, R105 ;  /* 0x000000080e697c10 */ /* 0x000fe2000fffe069 */
[C---:B------:R-:W-:Y:S01]  /*0a20*/  IMAD R14, R5.reuse, 0x4, R12 ;  /* 0x00000004050e7824 */ /* 0x040fe200078e020c */
[----:B------:R-:W-:Y:S01]  /*0a30*/  LOP3.LUT R6, R6, 0x10, R87, 0x78, !PT ;  /* 0x0000001006067812 */ /* 0x000fe200078e7857 */
[----:B------:R-:W-:Y:S01]  /*0a40*/  IMAD R76, R24, 0x8, R74 ;  /* 0x00000008184c7824 */ /* 0x000fe200078e024a */
[----:B------:R-:W-:Y:S01]  /*0a50*/  IADD3 R96, PT, PT, R16, UR8, R11 ;  /* 0x0000000810607c10 */ /* 0x000fe2000fffe00b */
[----:B------:R-:W-:Y:S01]  /*0a60*/  IMAD R16, R5, 0x4, R14 ;  /* 0x0000000405107824 */ /* 0x000fe200078e020e */
[----:B------:R-:W-:Y:S01]  /*0a70*/  LOP3.LUT R104, R15, R6, RZ, 0xfc, !PT ;  /* 0x000000060f687212 */ /* 0x000fe200078efcff */
[----:B------:R-:W-:Y:S01]  /*0a80*/  IMAD R6, R4, UR9, RZ ;  /* 0x0000000904067c24 */ /* 0x000fe2000f8e02ff */
[----:B------:R-:W-:Y:S01]  /*0a90*/  LOP3.LUT R4, R87, 0x1f, RZ, 0xc0, !PT ;  /* 0x0000001f57047812 */ /* 0x000fe200078ec0ff */
[----:B------:R-:W-:Y:S01]  /*0aa0*/  IMAD R18, R5, 0x4, R16 ;  /* 0x0000000405127824 */ /* 0x000fe200078e0210 */
[----:B------:R-:W-:Y:S01]  /*0ab0*/  LOP3.LUT R94, R9, 0xa0, RZ, 0xc0, !PT ;  /* 0x000000a0095e7812 */ /* 0x000fe200078ec0ff */
[----:B------:R-:W-:Y:S01]  /*0ac0*/  IMAD R79, R24, 0x10, R76 ;  /* 0x00000010184f7824 */ /* 0x000fe200078e024c */
[----:B---3--:R-:W-:Y:S01]  /*0ad0*/  IADD3 R15, P0, P1, R7, UR12, R6 ;  /* 0x0000000c070f7c10 */ /* 0x008fe2000f91e006 */
[C---:B------:R-:W-:Y:S01]  /*0ae0*/  IMAD R22, R5.reuse, 0x4, R18 ;  /* 0x0000000405167824 */ /* 0x040fe200078e0212 */
[----:B------:R-:W-:Y:S01]  /*0af0*/  SHF.R.S32.HI R9, RZ, 0x1f, R7 ;  /* 0x0000001fff097819 */ /* 0x000fe20000011407 */
[----:B------:R-:W-:Y:S01]  /*0b00*/  IMAD R7, R4, UR5, RZ ;  /* 0x0000000504077c24 */ /* 0x000fe2000f8e02ff */
[----:B------:R-:W-:Y:S01]  /*0b10*/  SHF.R.S32.HI R6, RZ, 0x1f, R6 ;  /* 0x0000001fff067819 */ /* 0x000fe20000011406 */
[----:B------:R-:W-:Y:S01]  /*0b20*/  IMAD R23, R5, 0x4, R22 ;  /* 0x0000000405177824 */ /* 0x000fe200078e0216 */
[-C--:B------:R-:W-:Y:S01]  /*0b30*/  IADD3 R3, P2, PT, R8, R15.reuse, RZ ;  /* 0x0000000f08037210 */ /* 0x080fe20007f5e0ff */
[----:B------:R-:W-:Y:S01]  /*0b40*/  USHF.R.S32.HI UR5, URZ, 0x1f, UR4 ;  /* 0x0000001fff057899 */ /* 0x000fe20008011404 */
[----:B------:R-:W-:Y:S01]  /*0b50*/  IADD3.X R25, PT, PT, R9, UR13, R6, P0, P1 ;  /* 0x0000000d09197c10 */ /* 0x000fe200087e2406 */
[----:B------:R-:W-:Y:S01]  /*0b60*/  IMAD.IADD R94, R94, 0x1, R13 ;  /* 0x000000015e5e7824 */ /* 0x000fe200078e020d */
[-C--:B------:R-:W-:Y:S01]  /*0b70*/  IADD3 R4, P3, PT, R10, R15.reuse, RZ ;  /* 0x0000000f0a047210 */ /* 0x080fe20007f7e0ff */
[----:B------:R-:W-:Y:S01]  /*0b80*/  IMAD R81, R24, 0x8, R79 ;  /* 0x0000000818517824 */ /* 0x000fe200078e024f */
[-C--:B------:R-:W-:Y:S01]  /*0b90*/  IADD3 R5, P4, PT, R12, R15.reuse, RZ ;  /* 0x0000000f0c057210 */ /* 0x080fe20007f9e0ff */
[----:B------:R-:W-:Y:S01]  /*0ba0*/  IMAD.MOV.U32 R122, RZ, RZ, 0x3f800000 ;  /* 0x3f800000ff7a7424 */ /* 0x000fe200078e00ff */
[----:B-----5:R-:W-:Y:S01]  /*0bb0*/  IADD3 R84, P0, P1, R7, UR4, R20 ;  /* 0x0000000407547c10 */ /* 0x020fe2000f91e014 */
[----:B------:R-:W-:Y:S01]  /*0bc0*/  IMAD R83, R24, 0x8, R81 ;  /* 0x0000000818537824 */ /* 0x000fe200078e0251 */
[----:B------:R-:W-:Y:S01]  /*0bd0*/  SHF.R.S32.HI R20, RZ, 0x1f, R7 ;  /* 0x0000001fff147819 */ /* 0x000fe20000011407 */
[----:B------:R-:W-:Y:S01]  /*0be0*/  IMAD.MOV.U32 R123, RZ, RZ, 0x3f800000 ;  /* 0x3f800000ff7b7424 */ /* 0x000fe200078e00ff */
[----:B------:R-:W-:-:S02]  /*0bf0*/  IADD3 R6, P5, PT, R14, R15, RZ ;  /* 0x0000000f0e067210 */ /* 0x000fc40007fbe0ff */
[----:B------:R-:W-:Y:S02]  /*0c00*/  CS2R R26, SRZ ;  /* 0x00000000001a7805 */ /* 0x000fe4000001ff00 */
[-C--:B------:R-:W-:Y:S01]  /*0c10*/  LEA.HI.X.SX32 R7, R8, R25.reuse, 0x1, P2 ;  /* 0x0000001908077211 */ /* 0x080fe200010f0eff */
[----:B------:R-:W-:Y:S01]  /*0c20*/  UMOV UR6, URZ ;  /* 0x000000ff00067c82 */ /* 0x000fe20008000000 */
[-C--:B------:R-:W-:Y:S01]  /*0c30*/  LEA.HI.X.SX32 R8, R10, R25.reuse, 0x1, P3 ;  /* 0x000000190a087211 */ /* 0x080fe200018f0eff */
[----:B------:R-:W-:Y:S01]  /*0c40*/  UMOV UR7, URZ ;  /* 0x000000ff00077c82 */ /* 0x000fe20008000000 */
[----:B------:R-:W-:Y:S01]  /*0c50*/  LEA.HI.X.SX32 R9, R12, R25, 0x1, P4 ;  /* 0x000000190c097211 */ /* 0x000fe200020f0eff */
[----:B------:R-:W0:Y:S01]  /*0c60*/  LDCU UR13, c[0x0][0x3a8] ;  /* 0x00007500ff0d77ac */ /* 0x000e220008000800 */
[-C--:B------:R-:W-:Y:S02]  /*0c70*/  IADD3 R11, P2, PT, R16, R15.reuse, RZ ;  /* 0x0000000f100b7210 */ /* 0x080fe40007f5e0ff */
[----:B------:R-:W-:Y:S01]  /*0c80*/  IADD3 R12, P3, PT, R18, R15, RZ ;  /* 0x0000000f120c7210 */ /* 0x000fe20007f7e0ff */
[----:B------:R-:W1:Y:S01]  /*0c90*/  LDCU UR14, c[0x0][0x3d4] ;  /* 0x00007a80ff0e77ac */ /* 0x000e620008000800 */
[----:B------:R-:W-:-:S02]  /*0ca0*/  LEA.HI.X.SX32 R10, R14, R25, 0x1, P5 ;  /* 0x000000190e0a7211 */ /* 0x000fc400028f0eff */
[-C--:B------:R-:W-:Y:S01]  /*0cb0*/  IADD3 R13, P4, PT, R22, R15.reuse, RZ ;  /* 0x0000000f160d7210 */ /* 0x080fe20007f9e0ff */
[----:B------:R-:W2:Y:S01]  /*0cc0*/  LDCU UR15, c[0x0][0x3c4] ;  /* 0x00007880ff0f77ac */ /* 0x000ea20008000800 */
[----:B------:R-:W-:Y:S02]  /*0cd0*/  IADD3 R14, P5, PT, R23, R15, RZ ;  /* 0x0000000f170e7210 */ /* 0x000fe40007fbe0ff */
[-C--:B------:R-:W-:Y:S01]  /*0ce0*/  LEA.HI.X.SX32 R15, R16, R25.reuse, 0x1, P2 ;  /* 0x00000019100f7211 */ /* 0x080fe200010f0eff */
[----:B------:R-:W-:Y:S01]  /*0cf0*/  UMOV UR4, URZ ;  /* 0x000000ff00047c82 */ /* 0x000fe20008000000 */
[----:B------:R-:W-:Y:S02]  /*0d00*/  LEA.HI.X.SX32 R16, R18, R25, 0x1, P3 ;  /* 0x0000001912107211 */ /* 0x000fe400018f0eff */
[----:B------:R-:W-:Y:S01]  /*0d10*/  IADD3.X R20, PT, PT, R20, UR5, R21, P0, P1 ;  /* 0x0000000514147c10 */ /* 0x000fe200087e2415 */
[----:B------:R-:W-:Y:S01]  /*0d20*/  UMOV UR5, URZ ;  /* 0x000000ff00057c82 */ /* 0x000fe20008000000 */
[----:B------:R-:W-:-:S02]  /*0d30*/  IADD3 R86, P3, PT, R29, R84, RZ ;  /* 0x000000541d567210 */ /* 0x000fc40007f7e0ff */
[----:B------:R-:W-:Y:S02]  /*0d40*/  SHF.R.S32.HI R32, RZ, 0x7, R87 ;  /* 0x00000007ff207819 */ /* 0x000fe40000011457 */
[----:B------:R-:W-:Y:S02]  /*0d50*/  LEA.HI.X.SX32 R85, R29, R20, 0x1, P3 ;  /* 0x000000141d557211 */ /* 0x000fe400018f0eff */
[----:B------:R-:W-:Y:S02]  /*0d60*/  LEA.HI R29, R115, 0x18, RZ, 0x1e ;  /* 0x00000018731d7811 */ /* 0x000fe400078ff0ff */
[----:B------:R-:W-:Y:S02]  /*0d70*/  IADD3 R19, P0, PT, R73, R84, RZ ;  /* 0x0000005449137210 */ /* 0x000fe40007f1e0ff */
[C---:B------:R-:W-:Y:S01]  /*0d80*/  LEA.HI R31, R115.reuse, 0x10, RZ, 0x1e ;  /* 0x00000010731f7811 */ /* 0x040fe200078ff0ff */
[----:B------:R-:W-:Y:S01]  /*0d90*/  IMAD.IADD R111, R28, 0x1, R29 ;  /* 0x000000011c6f7824 */ /* 0x000fe200078e021d */
[----:B------:R-:W-:-:S02]  /*0da0*/  LEA.HI R33, R115, 0x8, RZ, 0x1e ;  /* 0x0000000873217811 */ /* 0x000fc400078ff0ff */
[----:B------:R-:W-:Y:S01]  /*0db0*/  LEA R98, R29, UR8, 0x4 ;  /* 0x000000081d627c11 */ /* 0x000fe2000f8e20ff */
[----:B------:R-:W-:Y:S01]  /*0dc0*/  IMAD.IADD R110, R28, 0x1, R31 ;  /* 0x000000011c6e7824 */ /* 0x000fe200078e021f */
[----:B------:R-:W-:Y:S01]  /*0dd0*/  SGXT R29, R32, 0x1 ;  /* 0x00000001201d781a */ /* 0x000fe20000000200 */
[----:B------:R-:W-:Y:S01]  /*0de0*/  IMAD.IADD R109, R28, 0x1, R33 ;  /* 0x000000011c6d7824 */ /* 0x000fe200078e0221 */
[-C--:B------:R-:W-:Y:S02]  /*0df0*/  IADD3 R72, P1, PT, R74, R84.reuse, RZ ;  /* 0x000000544a487210 */ /* 0x080fe40007f3e0ff */
[----:B------:R-:W-:Y:S02]  /*0e00*/  IADD3 R78, P2, PT, R77, R84, RZ ;  /* 0x000000544d4e7210 */ /* 0x000fe40007f5e0ff */
[----:B------:R-:W-:Y:S02]  /*0e10*/  LEA.HI.X.SX32 R73, R73, R20, 0x1, P0 ;  /* 0x0000001449497211 */ /* 0x000fe400000f0eff */
[----:B------:R-:W-:-:S02]  /*0e20*/  SHF.R.U32.HI R30, RZ, 0x3, R116 ;  /* 0x00000003ff1e7819 */ /* 0x000fc40000011674 */
[----:B------:R-:W-:Y:S02]  /*0e30*/  IADD3 R75, P0, PT, R76, R84, RZ ;  /* 0x000000544c4b7210 */ /* 0x000fe40007f1e0ff */
[----:B------:R-:W-:Y:S02]  /*0e40*/  LEA.HI R108, R115, R28, RZ, 0x1e ;  /* 0x0000001c736c7211 */ /* 0x000fe400078ff0ff */
[----:B------:R-:W-:Y:S02]  /*0e50*/  LOP3.LUT R28, R29, 0x90, RZ, 0xc0, !PT ;  /* 0x000000901d1c7812 */ /* 0x000fe400078ec0ff */
[-C--:B------:R-:W-:Y:S02]  /*0e60*/  LEA.HI.X.SX32 R74, R74, R20.reuse, 0x1, P1 ;  /* 0x000000144a4a7211 */ /* 0x080fe400008f0eff */
[----:B------:R-:W-:Y:S02]  /*0e70*/  LEA.HI.X.SX32 R77, R77, R20, 0x1, P2 ;  /* 0x000000144d4d7211 */ /* 0x000fe400010f0eff */
[----:B------:R-:W-:-:S02]  /*0e80*/  IADD3 R80, P1, PT, R79, R84, RZ ;  /* 0x000000544f507210 */ /* 0x000fc40007f3e0ff */
[-C--:B------:R-:W-:Y:S02]  /*0e90*/  IADD3 R82, P2, PT, R81, R84.reuse, RZ ;  /* 0x0000005451527210 */ /* 0x080fe40007f5e0ff */
[----:B------:R-:W-:Y:S02]  /*0ea0*/  LEA R102, R33, UR8, 0x4 ;  /* 0x0000000821667c11 */ /* 0x000fe4000f8e20ff */
[----:B------:R-:W-:Y:S02]  /*0eb0*/  LOP3.LUT R97, R30, 0xc, RZ, 0xc0, !PT ;  /* 0x0000000c1e617812 */ /* 0x000fe400078ec0ff */
[----:B------:R-:W-:Y:S02]  /*0ec0*/  LEA R100, R31, UR8, 0x4 ;  /* 0x000000081f647c11 */ /* 0x000fe4000f8e20ff */
[----:B------:R-:W-:Y:S01]  /*0ed0*/  IADD3 R84, P3, PT, R83, R84, RZ ;  /* 0x0000005453547210 */ /* 0x000fe20007f7e0ff */
[C---:B------:R-:W-:Y:S01]  /*0ee0*/  IMAD.IADD R101, R97.reuse, 0x1, R102 ;  /* 0x0000000161657824 */ /* 0x040fe200078e0266 */
[----:B------:R-:W-:Y:S01]  /*0ef0*/  LEA.HI.X.SX32 R76, R76, R20, 0x1, P0 ;  /* 0x000000144c4c7211 */ /* 0x000fe200000f0eff */
[C---:B------:R-:W-:Y:S01]  /*0f00*/  IMAD.IADD R99, R97.reuse, 0x1, R100 ;  /* 0x0000000161637824 */ /* 0x040fe200078e0264 */
[----:B------:R-:W-:Y:S01]  /*0f10*/  ISETP.NE.U32.AND P0, PT, R114, RZ, PT ;  /* 0x000000ff7200720c */ /* 0x000fe20003f05070 */
[----:B------:R-:W-:Y:S01]  /*0f20*/  IMAD.IADD R97, R97, 0x1, R98 ;  /* 0x0000000161617824 */ /* 0x000fe200078e0262 */
[----:B------:R-:W-:-:S02]  /*0f30*/  LOP3.LUT R107, R28, 0x7f, R87, 0x78, !PT ;  /* 0x0000007f1c6b7812 */ /* 0x000fc400078e7857 */
[-C--:B------:R-:W-:Y:S02]  /*0f40*/  LEA.HI.X.SX32 R17, R22, R25.reuse, 0x1, P4 ;  /* 0x0000001916117211 */ /* 0x080fe400020f0eff */
[----:B------:R-:W-:Y:S02]  /*0f50*/  LEA.HI.X.SX32 R18, R23, R25, 0x1, P5 ;  /* 0x0000001917127211 */ /* 0x000fe400028f0eff */
[----:B------:R-:W-:Y:S02]  /*0f60*/  CS2R R24, SRZ ;  /* 0x0000000000187805 */ /* 0x000fe4000001ff00 */
[-C--:B------:R-:W-:Y:S02]  /*0f70*/  LEA.HI.X.SX32 R79, R79, R20.reuse, 0x1, P1 ;  /* 0x000000144f4f7211 */ /* 0x080fe400008f0eff */
[----:B------:R-:W-:Y:S02]  /*0f80*/  CS2R R22, SRZ ;  /* 0x0000000000167805 */ /* 0x000fe4000001ff00 */
[----:B------:R-:W-:-:S02]  /*0f90*/  LEA.HI.X.SX32 R81, R81, R20, 0x1, P2 ;  /* 0x0000001451517211 */ /* 0x000fc400010f0eff */
[----:B------:R-:W-:Y:S02]  /*0fa0*/  LEA.HI.X.SX32 R83, R83, R20, 0x1, P3 ;  /* 0x0000001453537211 */ /* 0x000fe400018f0eff */
[----:B------:R-:W-:Y:S02]  /*0fb0*/  CS2R R20, SRZ ;  /* 0x0000000000147805 */ /* 0x000fe4000001ff00 */
[C---:B------:R-:W-:Y:S02]  /*0fc0*/  ISETP.GE.U32.AND P6, PT, R116.reuse, 0x80, PT ;  /* 0x000000807400780c */ /* 0x040fe40003fc6070 */
[----:B------:R-:W-:Y:S02]  /*0fd0*/  ISETP.LT.U32.AND P0, PT, R116, 0x80, !P0 ;  /* 0x000000807400780c */ /* 0x000fe40004701070 */
[----:B------:R-:W-:Y:S02]  /*0fe0*/  LOP3.LUT R106, R107, 0x20, RZ, 0x3c, !PT ;  /* 0x000000206b6a7812 */ /* 0x000fe400078e3cff */
[----:B------:R-:W-:-:S02]  /*0ff0*/  LOP3.LUT R93, R94, 0x20, RZ, 0x3c, !PT ;  /* 0x000000205e5d7812 */ /* 0x000fc400078e3cff */
[----:B012---:R-:W-:-:S07]  /*1000*/  LOP3.LUT R103, R104, 0x20, RZ, 0x3c, !PT ;  /* 0x0000002068677812 */ /* 0x007fce00078e3cff */
.L_x_1:
[----:B------:R-:W-:Y:S02]  /*1010*/  USHF.R.S32.HI UR12, URZ, 0x1f, UR4 ;  /* 0x0000001fff0c7899 */ /* 0x000fe40008011404 */
[----:B------:R-:W-:Y:S02]  /*1020*/  IADD3 R28, P1, PT, R3, UR4, RZ ;  /* 0x00000004031c7c10 */ /* 0x000fe4000ff3e0ff */
[----:B------:R-:W-:Y:S02]  /*1030*/  IADD3 R40, P2, PT, R4, UR4, RZ ;  /* 0x0000000404287c10 */ /* 0x000fe4000ff5e0ff */
[----:B------:R-:W-:Y:S02]  /*1040*/  IADD3.X R29, PT, PT, R7, UR12, RZ, P1, !PT ;  /* 0x0000000c071d7c10 */ /* 0x000fe40008ffe4ff */
[----:B------:R-:W-:Y:S02]  /*1050*/  IADD3 R38, P1, PT, R5, UR4, RZ ;  /* 0x0000000405267c10 */ /* 0x000fe4000ff3e0ff */
[----:B------:R-:W-:Y:S01]  /*1060*/  IADD3.X R41, PT, PT, R8, UR12, RZ, P2, !PT ;  /* 0x0000000c08297c10 */ /* 0x000fe200097fe4ff */
[----:B------:R0:W2:Y:S01]  /*1070*/  LDG.E.U8 R42, desc[UR10][R28.64] ;  /* 0x0000000a1c2a7981 */ /* 0x0000a2000c1e1100 */
[----:B------:R-:W-:-:S02]  /*1080*/  IADD3.X R39, PT, PT, R9, UR12, RZ, P1, !PT ;  /* 0x0000000c09277c10 */ /* 0x000fc40008ffe4ff */
[----:B------:R-:W-:Y:S01]  /*1090*/  IADD3 R36, P2, PT, R6, UR4, RZ ;  /* 0x0000000406247c10 */ /* 0x000fe2000ff5e0ff */
[----:B------:R-:W3:Y:S01]  /*10a0*/  LDG.E.U8 R45, desc[UR10][R40.64] ;  /* 0x0000000a282d7981 */ /* 0x000ee2000c1e1100 */
[----:B------:R-:W-:Y:S02]  /*10b0*/  IADD3 R34, P1, PT, R11, UR4, RZ ;  /* 0x000000040b227c10 */ /* 0x000fe4000ff3e0ff */
[----:B------:R-:W-:Y:S01]  /*10c0*/  IADD3.X R37, PT, PT, R10, UR12, RZ, P2, !PT ;  /* 0x0000000c0a257c10 */ /* 0x000fe200097fe4ff */
[----:B------:R-:W4:Y:S01]  /*10d0*/  LDG.E.U8 R38, desc[UR10][R38.64] ;  /* 0x0000000a26267981 */ /* 0x000f22000c1e1100 */
[----:B------:R-:W-:Y:S02]  /*10e0*/  IADD3 R30, P3, PT, R13, UR4, RZ ;  /* 0x000000040d1e7c10 */ /* 0x000fe4000ff7e0ff */
[----:B------:R-:W-:Y:S01]  /*10f0*/  IADD3.X R35, PT, PT, R15, UR12, RZ, P1, !PT ;  /* 0x0000000c0f237c10 */ /* 0x000fe20008ffe4ff */
[----:B------:R-:W5:Y:S01]  /*1100*/  LDG.E.U8 R47, desc[UR10][R36.64] ;  /* 0x0000000a242f7981 */ /* 0x000f62000c1e1100 */
[----:B------:R-:W-:-:S02]  /*1110*/  IADD3 R32, P2, PT, R12, UR4, RZ ;  /* 0x000000040c207c10 */ /* 0x000fc4000ff5e0ff */
[----:B0-----:R-:W-:Y:S01]  /*1120*/  IADD3 R28, P1, PT, R14, UR4, RZ ;  /* 0x000000040e1c7c10 */ /* 0x001fe2000ff3e0ff */
[----:B------:R-:W3:Y:S01]  /*1130*/  LDG.E.U8 R40, desc[UR10][R34.64] ;  /* 0x0000000a22287981 */ /* 0x000ee2000c1e1100 */
[----:B------:R-:W-:Y:S02]  /*1140*/  IADD3.X R31, PT, PT, R17, UR12, RZ, P3, !PT ;  /* 0x0000000c111f7c10 */ /* 0x000fe40009ffe4ff */
[----:B------:R-:W-:Y:S02]  /*1150*/  IADD3.X R33, PT, PT, R16, UR12, RZ, P2, !PT ;  /* 0x0000000c10217c10 */ /* 0x000fe400097fe4ff */
[----:B------:R-:W-:Y:S01]  /*1160*/  IADD3.X R29, PT, PT, R18, UR12, RZ, P1, !PT ;  /* 0x0000000c121d7c10 */ /* 0x000fe20008ffe4ff */
[----:B------:R-:W5:Y:S04]  /*1170*/  LDG.E.U8 R44, desc[UR10][R30.64] ;  /* 0x0000000a1e2c7981 */ /* 0x000f68000c1e1100 */
[----:B------:R-:W5:Y:S04]  /*1180*/  LDG.E.U8 R49, desc[UR10][R32.64] ;  /* 0x0000000a20317981 */ /* 0x000f68000c1e1100 */
[----:B------:R-:W5:Y:S01]  /*1190*/  LDG.E.U8 R51, desc[UR10][R28.64] ;  /* 0x0000000a1c337981 */ /* 0x000f62000c1e1100 */
[----:B------:R-:W-:Y:S06]  /*11a0*/  BAR.SYNC.DEFER_BLOCKING 0x0 ;  /* 0x0000000000007b1d */ /* 0x000fec0000010000 */
[----:B--2---:R-:W-:Y:S04]  /*11b0*/  STS.U8 [R107+UR8+0x1000], R42 ;  /* 0x0010002a6b007988 */ /* 0x004fe80008000008 */
[----:B----4-:R-:W-:Y:S04]  /*11c0*/  STS.U8 [R107+UR8+0x1200], R38 ;  /* 0x001200266b007988 */ /* 0x010fe80008000008 */
[----:B---3--:R-:W-:Y:S04]  /*11d0*/  STS.U8 [R107+UR8+0x1400], R40 ;  /* 0x001400286b007988 */ /* 0x008fe80008000008 */
[----:B-----5:R-:W-:Y:S04]  /*11e0*/  STS.U8 [R107+UR8+0x1600], R44 ;  /* 0x0016002c6b007988 */ /* 0x020fe80008000008 */
[----:B------:R-:W-:Y:S04]  /*11f0*/  STS.U8 [R106+UR8+0x1100], R45 ;  /* 0x0011002d6a007988 */ /* 0x000fe80008000008 */
[----:B------:R-:W-:Y:S04]  /*1200*/  STS.U8 [R106+UR8+0x1300], R47 ;  /* 0x0013002f6a007988 */ /* 0x000fe80008000008 */
[----:B------:R-:W-:Y:S04]  /*1210*/  STS.U8 [R106+UR8+0x1500], R49 ;  /* 0x001500316a007988 */ /* 0x000fe80008000008 */
[----:B------:R-:W-:Y:S01]  /*1220*/  STS.U8 [R106+UR8+0x1700], R51 ;  /* 0x001700336a007988 */ /* 0x000fe20008000008 */
[----:B------:R-:W-:Y:S06]  /*1230*/  BAR.SYNC.DEFER_BLOCKING 0x0 ;  /* 0x0000000000007b1d */ /* 0x000fec0000010000 */
[----:B------:R-:W0:Y:S04]  /*1240*/  LDSM.16.M88.4 R28, [R105+0x1000] ;  /* 0x00100000691c783b */ /* 0x000e280000000200 */
[----:B------:R-:W1:Y:S04]  /*1250*/  LDSM.16.MT88.4 R64, [R104+UR8] ;  /* 0x000000086840783b */ /* 0x000e680008004200 */
[----:B------:R-:W2:Y:S04]  /*1260*/  LDSM.16.MT88.4 R32, [R104+UR8+0x400] ;  /* 0x000400086820783b */ /* 0x000ea80008004200 */
[----:B------:R-:W3:Y:S04]  /*1270*/  LDSM.16.MT88.4 R36, [R103+UR8] ;  /* 0x000000086724783b */ /* 0x000ee80008004200 */
[----:B------:R-:W4:Y:S04]  /*1280*/  LDSM.16.MT88.4 R40, [R103+UR8+0x400] ;  /* 0x000400086728783b */ /* 0x000f280008004200 */
[----:B------:R-:W5:Y:S04]  /*1290*/  LDSM.16.MT88.4 R44, [R104+UR8+0x800] ;  /* 0x00080008682c783b */ /* 0x000f680008004200 */
[----:B------:R-:W5:Y:S01]  /*12a0*/  LDSM.16.MT88.4 R52, [R104+UR8+0xc00] ;  /* 0x000c00086834783b */ /* 0x000f620008004200 */
[----:B0-----:R-:W-:-:S02]  /*12b0*/  F2FP.F16.E4M3.UNPACK_B R60, R28 ;  /* 0x0000001cff3c723e */ /* 0x001fc400020006ff */
[----:B------:R-:W-:Y:S01]  /*12c0*/  F2FP.F16.E4M3.UNPACK_B R61, R29 ;  /* 0x0000001dff3d723e */ /* 0x000fe200020006ff */
[----:B-1----:R-:W-:Y:S02]  /*12d0*/  IMAD.MOV.U32 R48, RZ, RZ, R64 ;  /* 0x000000ffff307224 */ /* 0x002fe400078e0040 */
[----:B------:R-:W-:Y:S02]  /*12e0*/  IMAD.MOV.U32 R49, RZ, RZ, R66 ;  /* 0x000000ffff317224 */ /* 0x000fe400078e0042 */
[----:B--2---:R-:W-:Y:S02]  /*12f0*/  IMAD.MOV.U32 R50, RZ, RZ, R32 ;  /* 0x000000ffff327224 */ /* 0x004fe400078e0020 */
[----:B------:R-:W-:Y:S02]  /*1300*/  IMAD.MOV.U32 R51, RZ, RZ, R34 ;  /* 0x000000ffff337224 */ /* 0x000fe400078e0022 */
[----:B---3--:R-:W-:Y:S02]  /*1310*/  IMAD.MOV.U32 R56, RZ, RZ, R36 ;  /* 0x000000ffff387224 */ /* 0x008fe400078e0024 */
[----:B------:R-:W-:-:S02]  /*1320*/  IMAD.MOV.U32 R57, RZ, RZ, R38 ;  /* 0x000000ffff397224 */ /* 0x000fc400078e0026 */
[----:B----4-:R-:W-:Y:S02]  /*1330*/  IMAD.MOV.U32 R58, RZ, RZ, R40 ;  /* 0x000000ffff3a7224 */ /* 0x010fe400078e0028 */
[----:B------:R-:W-:Y:S01]  /*1340*/  IMAD.MOV.U32 R59, RZ, RZ, R42 ;  /* 0x000000ffff3b7224 */ /* 0x000fe200078e002a */
[-C--:B------:R-:W-:Y:S01]  /*1350*/  HMMA.16816.F32 R48, R48, R60.reuse, RZ ;  /* 0x0000003c3030723c */ /* 0x080fe200000018ff */
[----:B------:R-:W-:Y:S02]  /*1360*/  IMAD.MOV.U32 R68, RZ, RZ, R65 ;  /* 0x000000ffff447224 */ /* 0x000fe400078e0041 */
[----:B------:R-:W-:Y:S02]  /*1370*/  IMAD.MOV.U32 R69, RZ, RZ, R67 ;  /* 0x000000ffff457224 */ /* 0x000fe400078e0043 */
[----:B------:R-:W0:Y:S03]  /*1380*/  LDSM.16.MT88.4 R64, [R103+UR8+0xc00] ;  /* 0x000c00086740783b */ /* 0x000e260008004200 */
[----:B------:R-:W-:Y:S01]  /*1390*/  HMMA.16816.F32 R56, R56, R60, RZ ;  /* 0x0000003c3838723c */ /* 0x000fe200000018ff */
[----:B------:R-:W1:Y:S01]  /*13a0*/  LDSM.16.MT88.4 R60, [R103+UR8+0x800] ;  /* 0x00080008673c783b */ /* 0x000e620008004200 */
[----:B------:R-:W-:Y:S01]  /*13b0*/  F2FP.F16.E4M3.UNPACK_B R28, R28.H1 ;  /* 0x0000001cff1c723e */ /* 0x000fe200030006ff */
[----:B------:R-:W-:Y:S01]  /*13c0*/  IMAD.MOV.U32 R70, RZ, RZ, R33 ;  /* 0x000000ffff467224 */ /* 0x000fe200078e0021 */
[----:B------:R-:W-:Y:S01]  /*13d0*/  F2FP.F16.E4M3.UNPACK_B R29, R29.H1 ;  /* 0x0000001dff1d723e */ /* 0x000fe200030006ff */
[----:B------:R-:W-:-:S02]  /*13e0*/  IMAD.MOV.U32 R71, RZ, RZ, R35 ;  /* 0x000000ffff477224 */ /* 0x000fc400078e0023 */
[----:B------:R-:W-:Y:S02]  /*13f0*/  IMAD.MOV.U32 R32, RZ, RZ, R37 ;  /* 0x000000ffff207224 */ /* 0x000fe400078e0025 */
[----:B------:R-:W-:-:S03]  /*1400*/  IMAD.MOV.U32 R33, RZ, RZ, R39 ;  /* 0x000000ffff217224 */ /* 0x000fc600078e0027 */
[----:B------:R-:W-:Y:S01]  /*1410*/  HMMA.16816.F32 R48, R68, R28, R48 ;  /* 0x0000001c4430723c */ /* 0x000fe20000001830 */
[----:B------:R-:W-:Y:S02]  /*1420*/  IMAD.MOV.U32 R34, RZ, RZ, R41 ;  /* 0x000000ffff227224 */ /* 0x000fe400078e0029 */
[----:B------:R-:W-:Y:S02]  /*1430*/  IMAD.MOV.U32 R35, RZ, RZ, R43 ;  /* 0x000000ffff237224 */ /* 0x000fe400078e002b */
[----:B-----5:R-:W-:Y:S02]  /*1440*/  IMAD.MOV.U32 R36, RZ, RZ, R44 ;  /* 0x000000ffff247224 */ /* 0x020fe400078e002c */
[----:B------:R-:W-:-:S03]  /*1450*/  IMAD.MOV.U32 R37, RZ, RZ, R46 ;  /* 0x000000ffff257224 */ /* 0x000fc600078e002e */
[----:B------:R-:W-:Y:S01]  /*1460*/  HMMA.16816.F32 R32, R32, R28, R56 ;  /* 0x0000001c2020723c */ /* 0x000fe20000001838 */
[----:B------:R-:W-:Y:S01]  /*1470*/  F2FP.F16.E4M3.UNPACK_B R28, R30 ;  /* 0x0000001eff1c723e */ /* 0x000fe200020006ff */
[----:B------:R-:W-:Y:S01]  /*1480*/  IMAD.MOV.U32 R38, RZ, RZ, R52 ;  /* 0x000000ffff267224 */ /* 0x000fe200078e0034 */
[----:B------:R-:W-:Y:S01]  /*1490*/  F2FP.F16.E4M3.UNPACK_B R29, R31 ;  /* 0x0000001fff1d723e */ /* 0x000fe200020006ff */
[----:B------:R-:W-:-:S07]  /*14a0*/  IMAD.MOV.U32 R39, RZ, RZ, R54 ;  /* 0x000000ffff277224 */ /* 0x000fce00078e0036 */
[----:B------:R-:W-:Y:S01]  /*14b0*/  HMMA.16816.F32 R36, R36, R28, R48 ;  /* 0x0000001c2424723c */ /* 0x000fe20000001830 */
[----:B0-----:R-:W-:Y:S02]  /*14c0*/  IMAD.MOV.U32 R42, RZ, RZ, R64 ;  /* 0x000000ffff2a7224 */ /* 0x001fe400078e0040 */
[----:B------:R-:W-:Y:S02]  /*14d0*/  IMAD.MOV.U32 R43, RZ, RZ, R66 ;  /* 0x000000ffff2b7224 */ /* 0x000fe400078e0042 */
[----:B-1----:R-:W-:Y:S01]  /*14e0*/  IMAD.MOV.U32 R40, RZ, RZ, R60 ;  /* 0x000000ffff287224 */ /* 0x002fe200078e003c */
[----:B------:R-:W-:Y:S01]  /*14f0*/  BAR.SYNC.DEFER_BLOCKING 0x0 ;  /* 0x0000000000007b1d */ /* 0x000fe20000010000 */
[----:B------:R-:W-:Y:S01]  /*1500*/  IMAD.MOV.U32 R41, RZ, RZ, R62 ;  /* 0x000000ffff297224 */ /* 0x000fe200078e003e */
[----:B------:R-:W-:Y:S01]  /*1510*/  F2FP.F16.E4M3.UNPACK_B R48, R30.H1 ;  /* 0x0000001eff30723e */ /* 0x000fe200030006ff */
[----:B------:R-:W-:Y:S01]  /*1520*/  IMAD.MOV.U32 R30, RZ, RZ, R53 ;  /* 0x000000ffff1e7224 */ /* 0x000fe200078e0035 */
[----:B------:R-:W-:Y:S01]  /*1530*/  F2FP.F16.E4M3.UNPACK_B R49, R31.H1 ;  /* 0x0000001fff31723e */ /* 0x000fe200030006ff */
[----:B------:R-:W-:-:S03]  /*1540*/  IMAD.MOV.U32 R31, RZ, RZ, R55 ;  /* 0x000000ffff1f7224 */ /* 0x000fc600078e0037 */
[----:B------:R-:W-:Y:S01]  /*1550*/  HMMA.16816.F32 R32, R40, R28, R32 ;  /* 0x0000001c2820723c */ /* 0x000fe20000001820 */
[----:B------:R-:W-:Y:S02]  /*1560*/  IMAD.MOV.U32 R28, RZ, RZ, R45 ;  /* 0x000000ffff1c7224 */ /* 0x000fe400078e002d */
[----:B------:R-:W-:-:S07]  /*1570*/  IMAD.MOV.U32 R29, RZ, RZ, R47 ;  /* 0x000000ffff1d7224 */ /* 0x000fce00078e002f */
[----:B------:R-:W-:Y:S01]  /*1580*/  HMMA.16816.F32 R28, R28, R48, R36 ;  /* 0x000000301c1c723c */ /* 0x000fe20000001824 */
[----:B------:R-:W-:Y:S02]  /*1590*/  IMAD.MOV.U32 R36, RZ, RZ, R61 ;  /* 0x000000ffff247224 */ /* 0x000fe400078e003d */
[----:B------:R-:W-:Y:S02]  /*15a0*/  IMAD.MOV.U32 R37, RZ, RZ, R63 ;  /* 0x000000ffff257224 */ /* 0x000fe400078e003f */
[----:B------:R-:W-:Y:S02]  /*15b0*/  IMAD.MOV.U32 R38, RZ, RZ, R65 ;  /* 0x000000ffff267224 */ /* 0x000fe400078e0041 */
[----:B------:R-:W-:Y:S01]  /*15c0*/  IMAD.MOV.U32 R39, RZ, RZ, R67 ;  /* 0x000000ffff277224 */ /* 0x000fe200078e0043 */
[----:B------:R-:W-:-:S06]  /*15d0*/  IADD3 R40, P1, PT, R92, UR6, RZ ;  /* 0x000000065c287c10 */ /* 0x000fcc000ff3e0ff */
[----:B------:R-:W-:Y:S01]  /*15e0*/  HMMA.16816.F32 R32, R36, R48, R32 ;  /* 0x000000302420723c */ /* 0x000fe20000001820 */
[----:B------:R-:W-:Y:S01]  /*15f0*/  IMAD.X R37, RZ, RZ, UR7, P1 ;  /* 0x00000007ff257e24 */ /* 0x000fe200088e06ff */
[CC--:B------:R-:W-:Y:S02]  /*1600*/  ISETP.GE.U32.AND P2, PT, R40.reuse, R108.reuse, PT ;  /* 0x0000006c2800720c */ /* 0x0c0fe40003f46070 */
[C---:B------:R-:W-:Y:S02]  /*1610*/  ISETP.GT.U32.AND P3, PT, R40.reuse, R108, PT ;  /* 0x0000006c2800720c */ /* 0x040fe40003f64070 */
[----:B------:R-:W-:Y:S01]  /*1620*/  ISETP.GT.U32.AND P5, PT, R40, R109, PT ;  /* 0x0000006d2800720c */ /* 0x000fe20003fa4070 */
[----:B------:R-:W-:Y:S01]  /*1630*/  FMUL R29, R29, UR13 ;  /* 0x0000000d1d1d7c20 */ /* 0x000fe20008400000 */
[----:B------:R-:W-:Y:S01]  /*1640*/  FMUL R28, R28, UR13 ;  /* 0x0000000d1c1c7c20 */ /* 0x000fe20008400000 */
[C---:B------:R-:W-:Y:S01]  /*1650*/  ISETP.GE.U32.AND.EX P2, PT, R37.reuse, RZ, PT, P2 ;  /* 0x000000ff2500720c */ /* 0x040fe20003f46120 */
[----:B------:R-:W-:Y:S01]  /*1660*/  FMUL R36, R30, UR13 ;  /* 0x0000000d1e247c20 */ /* 0x000fe20008400000 */
[----:B------:R-:W-:-:S02]  /*1670*/  ISETP.GT.U32.AND.EX P3, PT, R37, RZ, PT, P3 ;  /* 0x000000ff2500720c */ /* 0x000fc40003f64130 */
[----:B------:R-:W-:Y:S02]  /*1680*/  ISETP.GT.U32.AND.EX P5, PT, R37, RZ, PT, P5 ;  /* 0x000000ff2500720c */ /* 0x000fe40003fa4150 */
[----:B------:R-:W-:Y:S02]  /*1690*/  FSEL R30, R29, -INF , !P2 ;  /* 0xff8000001d1e7808 */ /* 0x000fe40005000000 */
[----:B------:R-:W-:Y:S02]  /*16a0*/  FSEL R28, R28, -INF , !P3 ;  /* 0xff8000001c1c7808 */ /* 0x000fe40005800000 */
[----:B------:R-:W-:Y:S02]  /*16b0*/  FSEL R29, R36, -INF , !P5 ;  /* 0xff800000241d7808 */ /* 0x000fe40006800000 */
[C---:B------:R-:W-:Y:S02]  /*16c0*/  ISETP.GE.U32.AND P4, PT, R40.reuse, R109, PT ;  /* 0x0000006d2800720c */ /* 0x040fe40003f86070 */
[----:B------:R-:W-:-:S02]  /*16d0*/  ISETP.GT.U32.AND P1, PT, R40, R110, PT ;  /* 0x0000006e2800720c */ /* 0x000fc40003f24070 */
[C---:B------:R-:W-:Y:S02]  /*16e0*/  ISETP.GE.U32.AND P3, PT, R40.reuse, R110, PT ;  /* 0x0000006e2800720c */ /* 0x040fe40003f66070 */
[CC--:B------:R-:W-:Y:S02]  /*16f0*/  ISETP.GT.U32.AND P2, PT, R40.reuse, R111.reuse, PT ;  /* 0x0000006f2800720c */ /* 0x0c0fe40003f44070 */
[----:B------:R-:W-:Y:S01]  /*1700*/  ISETP.GE.U32.AND P5, PT, R40, R111, PT ;  /* 0x0000006f2800720c */ /* 0x000fe20003fa6070 */
[----:B------:R-:W-:Y:S01]  /*1710*/  FMUL R31, R31, UR13 ;  /* 0x0000000d1f1f7c20 */ /* 0x000fe20008400000 */
[----:B------:R-:W-:Y:S01]  /*1720*/  FMUL R32, R32, UR13 ;  /* 0x0000000d20207c20 */ /* 0x000fe20008400000 */
[----:B------:R-:W-:Y:S01]  /*1730*/  ISETP.GE.U32.AND.EX P4, PT, R37, RZ, PT, P4 ;  /* 0x000000ff2500720c */ /* 0x000fe20003f86140 */
[----:B------:R-:W-:Y:S01]  /*1740*/  FMUL R33, R33, UR13 ;  /* 0x0000000d21217c20 */ /* 0x000fe20008400000 */
[C---:B------:R-:W-:Y:S01]  /*1750*/  ISETP.GT.U32.AND.EX P1, PT, R37.reuse, RZ, PT, P1 ;  /* 0x000000ff2500720c */ /* 0x040fe20003f24110 */
[----:B------:R-:W-:Y:S01]  /*1760*/  FMUL R36, R34, UR13 ;  /* 0x0000000d22247c20 */ /* 0x000fe20008400000 */
[----:B------:R-:W-:-:S02]  /*1770*/  ISETP.GE.U32.AND.EX P3, PT, R37, RZ, PT, P3 ;  /* 0x000000ff2500720c */ /* 0x000fc40003f66130 */
[C---:B------:R-:W-:Y:S02]  /*1780*/  ISETP.GT.U32.AND.EX P2, PT, R37.reuse, RZ, PT, P2 ;  /* 0x000000ff2500720c */ /* 0x040fe40003f44120 */
[----:B------:R-:W-:Y:S01]  /*1790*/  ISETP.GE.U32.AND.EX P5, PT, R37, RZ, PT, P5 ;  /* 0x000000ff2500720c */ /* 0x000fe20003fa6150 */
[----:B------:R-:W-:Y:S01]  /*17a0*/  FMUL R37, R35, UR13 ;  /* 0x0000000d23257c20 */ /* 0x000fe20008400000 */
[----:B------:R-:W-:Y:S02]  /*17b0*/  FSEL R35, R31, -INF , !P4 ;  /* 0xff8000001f237808 */ /* 0x000fe40006000000 */
[----:B------:R-:W-:Y:S02]  /*17c0*/  FSEL R34, R32, -INF , !P1 ;  /* 0xff80000020227808 */ /* 0x000fe40004800000 */
[----:B------:R-:W-:Y:S02]  /*17d0*/  FSEL R32, R33, -INF , !P3 ;  /* 0xff80000021207808 */ /* 0x000fe40005800000 */
[----:B------:R-:W-:-:S02]  /*17e0*/  FSEL R31, R36, -INF , !P2 ;  /* 0xff800000241f7808 */ /* 0x000fc40005000000 */
[----:B------:R-:W-:Y:S02]  /*17f0*/  FSEL R33, R37, -INF , !P5 ;  /* 0xff80000025217808 */ /* 0x000fe40006800000 */
[----:B------:R-:W-:Y:S02]  /*1800*/  FMNMX R36, R28, R30, !PT ;  /* 0x0000001e1c247209 */ /* 0x000fe40007800000 */
[----:B------:R-:W-:Y:S02]  /*1810*/  FMNMX R37, R29, R35, !PT ;  /* 0x000000231d257209 */ /* 0x000fe40007800000 */
[----:B------:R-:W-:Y:S02]  /*1820*/  FMNMX R38, R34, R32, !PT ;  /* 0x0000002022267209 */ /* 0x000fe40007800000 */
[----:B------:R-:W-:Y:S01]  /*1830*/  FMNMX R39, R31, R33, !PT ;  /* 0x000000211f277209 */ /* 0x000fe20007800000 */
[----:B------:R-:W0:Y:S04]  /*1840*/  SHFL.BFLY PT, R41, R36, 0x2, 0x1f ;  /* 0x0c401f0024297f89 */ /* 0x000e2800000e0000 */
[----:B------:R-:W1:Y:S04]  /*1850*/  SHFL.BFLY PT, R40, R37, 0x2, 0x1f ;  /* 0x0c401f0025287f89 */ /* 0x000e6800000e0000 */
[----:B------:R-:W2:Y:S04]  /*1860*/  SHFL.BFLY PT, R45, R38, 0x2, 0x1f ;  /* 0x0c401f00262d7f89 */ /* 0x000ea800000e0000 */
[----:B------:R-:W3:Y:S01]  /*1870*/  SHFL.BFLY PT, R42, R39, 0x2, 0x1f ;  /* 0x0c401f00272a7f89 */ /* 0x000ee200000e0000 */
[----:B0-----:R-:W-:-:S02]  /*1880*/  FMNMX R41, R36, R41, !PT ;  /* 0x0000002924297209 */ /* 0x001fc40007800000 */
[----:B-1----:R-:W-:Y:S02]  /*1890*/  FMNMX R43, R37, R40, !PT ;  /* 0x00000028252b7209 */ /* 0x002fe40007800000 */
[----:B--2---:R-:W-:Y:S01]  /*18a0*/  FMNMX R45, R38, R45, !PT ;  /* 0x0000002d262d7209 */ /* 0x004fe20007800000 */
[----:B------:R-:W0:Y:S01]  /*18b0*/  SHFL.BFLY PT, R40, R41, 0x1, 0x1f ;  /* 0x0c201f0029287f89 */ /* 0x000e2200000e0000 */
[----:B---3--:R-:W-:-:S03]  /*18c0*/  FMNMX R47, R39, R42, !PT ;  /* 0x0000002a272f7209 */ /* 0x008fc60007800000 */
[----:B------:R-:W1:Y:S04]  /*18d0*/  SHFL.BFLY PT, R44, R43, 0x1, 0x1f ;  /* 0x0c201f002b2c7f89 */ /* 0x000e6800000e0000 */
[----:B------:R-:W2:Y:S04]  /*18e0*/  SHFL.BFLY PT, R46, R45, 0x1, 0x1f ;  /* 0x0c201f002d2e7f89 */ /* 0x000ea800000e0000 */
[----:B------:R-:W3:Y:S01]  /*18f0*/  SHFL.BFLY PT, R48, R47, 0x1, 0x1f ;  /* 0x0c201f002f307f89 */ /* 0x000ee200000e0000 */
[----:B------:R-:W-:Y:S02]  /*1900*/  SHF.R.U32.HI R36, RZ, 0x3, R116 ;  /* 0x00000003ff247819 */ /* 0x000fe40000011674 */
[----:B------:R-:W-:-:S02]  /*1910*/  LEA R42, R115, UR8, 0x2 ;  /* 0x00000008732a7c11 */ /* 0x000fc4000f8e10ff */
[----:B------:R-:W-:-:S05]  /*1920*/  LOP3.LUT R37, R36, 0xc, RZ, 0xc0, !PT ;  /* 0x0000000c24257812 */ /* 0x000fca00078ec0ff */
[----:B------:R-:W-:Y:S01]  /*1930*/  IMAD.IADD R36, R42, 0x1, R37 ;  /* 0x000000012a247824 */ /* 0x000fe200078e0225 */
[----:B0-----:R-:W-:Y:S02]  /*1940*/  FMNMX R49, R41, R40, !PT ;  /* 0x0000002829317209 */ /* 0x001fe40007800000 */
[----:B-1----:R-:W-:-:S03]  /*1950*/  FMNMX R44, R43, R44, !PT ;  /* 0x0000002c2b2c7209 */ /* 0x002fc60007800000 */
[----:B------:R-:W-:Y:S01]  /*1960*/  @P0 STS [R36+0x1000], R49 ;  /* 0x0010003124000388 */ /* 0x000fe20000000800 */
[----:B--2---:R-:W-:-:S03]  /*1970*/  FMNMX R46, R45, R46, !PT ;  /* 0x0000002e2d2e7209 */ /* 0x004fc60007800000 */
[----:B------:R-:W-:Y:S01]  /*1980*/  @P0 STS [R101+0x1000], R44 ;  /* 0x0010002c65000388 */ /* 0x000fe20000000800 */
[----:B---3--:R-:W-:-:S03]  /*1990*/  FMNMX R48, R47, R48, !PT ;  /* 0x000000302f307209 */ /* 0x008fc60007800000 */
[----:B------:R-:W-:Y:S04]  /*19a0*/  @P0 STS [R99+0x1000], R46 ;  /* 0x0010002e63000388 */ /* 0x000fe80000000800 */
[----:B------:R-:W-:Y:S01]  /*19b0*/  @P0 STS [R97+0x1000], R48 ;  /* 0x0010003061000388 */ /* 0x000fe20000000800 */
[----:B------:R-:W-:Y:S01]  /*19c0*/  LEA R37, R116, UR8, 0x2 ;  /* 0x0000000874257c11 */ /* 0x000fe2000f8e10ff */
[----:B------:R-:W-:Y:S06]  /*19d0*/  BAR.SYNC.DEFER_BLOCKING 0x0 ;  /* 0x0000000000007b1d */ /* 0x000fec0000010000 */
[----:B------:R-:W0:Y:S04]  /*19e0*/  @!P6 LDS R91, [R37+0x1000] ;  /* 0x00100000255be984 */ /* 0x000e280000000800 */
[----:B0-----:R-:W0:Y:S02]  /*19f0*/  SHFL.BFLY PT, R38, R91, 0x2, 0x1f ;  /* 0x0c401f005b267f89 */ /* 0x001e2400000e0000 */
[----:B0-----:R-:W-:-:S05]  /*1a00*/  FMNMX R38, R91, R38, !PT ;  /* 0x000000265b267209 */ /* 0x001fca0007800000 */
[----:B------:R-:W0:Y:S02]  /*1a10*/  SHFL.BFLY PT, R39, R38, 0x1, 0x1f ;  /* 0x0c201f0026277f89 */ /* 0x000e2400000e0000 */
[----:B0-----:R-:W-:-:S05]  /*1a20*/  FMNMX R40, R38, R39, !PT ;  /* 0x0000002726287209 */ /* 0x001fca0007800000 */
[----:B------:R-:W-:Y:S01]  /*1a30*/  @P0 STS [R37+0x1000], R40 ;  /* 0x0010002825000388 */ /* 0x000fe20000000800 */
[----:B------:R-:W-:Y:S06]  /*1a40*/  BAR.SYNC.DEFER_BLOCKING 0x0 ;  /* 0x0000000000007b1d */ /* 0x000fec0000010000 */
[----:B------:R-:W0:Y:S04]  /*1a50*/  LDS R63, [R42+0x1000] ;  /* 0x001000002a3f7984 */ /* 0x000e280000000800 */
[----:B------:R-:W1:Y:S04]  /*1a60*/  LDS R62, [R102+0x1000] ;  /* 0x00100000663e7984 */ /* 0x000e680000000800 */
[----:B------:R-:W2:Y:S04]  /*1a70*/  LDS R61, [R100+0x1000] ;  /* 0x00100000643d7984 */ /* 0x000ea80000000800 */
[----:B------:R-:W3:Y:S01]  /*1a80*/  LDS R60, [R98+0x1000] ;  /* 0x00100000623c7984 */ /* 0x000ee20000000800 */
[----:B0-----:R-:W-:-:S02]  /*1a90*/  FMNMX R63, R63, R120, !PT ;  /* 0x000000783f3f7209 */ /* 0x001fc40007800000 */
[----:B-1----:R-:W-:-:S03]  /*1aa0*/  FMNMX R62, R62, R119, !PT ;  /* 0x000000773e3e7209 */ /* 0x002fc60007800000 */
[--C-:B------:R-:W-:Y:S01]  /*1ab0*/  FADD R28, R28, -R63.reuse ;  /* 0x8000003f1c1c7221 */ /* 0x100fe20000000000 */
[----:B--2---:R-:W-:Y:S01]  /*1ac0*/  FMNMX R61, R61, R118, !PT ;  /* 0x000000763d3d7209 */ /* 0x004fe20007800000 */
[----:B------:R-:W-:Y:S01]  /*1ad0*/  FADD R30, R30, -R63 ;  /* 0x8000003f1e1e7221 */ /* 0x000fe20000000000 */
[----:B---3--:R-:W-:Y:S01]  /*1ae0*/  FMNMX R60, R60, R117, !PT ;  /* 0x000000753c3c7209 */ /* 0x008fe20007800000 */
[--C-:B------:R-:W-:Y:S01]  /*1af0*/  FADD R29, R29, -R62.reuse ;  /* 0x8000003e1d1d7221 */ /* 0x100fe20000000000 */
[----:B------:R-:W-:Y:S01]  /*1b00*/  FADD R35, R35, -R62 ;  /* 0x8000003e23237221 */ /* 0x000fe20000000000 */
[--C-:B------:R-:W-:Y:S01]  /*1b10*/  FADD R34, R34, -R61.reuse ;  /* 0x8000003d22227221 */ /* 0x100fe20000000000 */
[----:B------:R-:W-:Y:S01]  /*1b20*/  FADD R32, R32, -R61 ;  /* 0x8000003d20207221 */ /* 0x000fe20000000000 */
[--C-:B------:R-:W-:Y:S01]  /*1b30*/  FADD R31, R31, -R60.reuse ;  /* 0x8000003c1f1f7221 */ /* 0x100fe20000000000 */
[----:B------:R-:W-:Y:S01]  /*1b40*/  FADD R33, R33, -R60 ;  /* 0x8000003c21217221 */ /* 0x000fe20000000000 */
[----:B------:R-:W-:Y:S01]  /*1b50*/  FMUL R28, R28, 1.4426950216293334961 ;  /* 0x3fb8aa3b1c1c7820 */ /* 0x000fe20000400000 */
[----:B------:R-:W-:Y:S01]  /*1b60*/  FMUL R30, R30, 1.4426950216293334961 ;  /* 0x3fb8aa3b1e1e7820 */ /* 0x000fe20000400000 */
[----:B------:R-:W-:Y:S01]  /*1b70*/  FMUL R29, R29, 1.4426950216293334961 ;  /* 0x3fb8aa3b1d1d7820 */ /* 0x000fe20000400000 */
[----:B------:R-:W-:Y:S01]  /*1b80*/  FMUL R35, R35, 1.4426950216293334961 ;  /* 0x3fb8aa3b23237820 */ /* 0x000fe20000400000 */
[----:B------:R-:W-:Y:S01]  /*1b90*/  FMUL R34, R34, 1.4426950216293334961 ;  /* 0x3fb8aa3b22227820 */ /* 0x000fe20000400000 */
[----:B------:R-:W-:Y:S01]  /*1ba0*/  FMUL R32, R32, 1.4426950216293334961 ;  /* 0x3fb8aa3b20207820 */ /* 0x000fe20000400000 */
[----:B------:R-:W-:Y:S01]  /*1bb0*/  FMUL R31, R31, 1.4426950216293334961 ;  /* 0x3fb8aa3b1f1f7820 */ /* 0x000fe20000400000 */
[----:B------:R-:W-:Y:S01]  /*1bc0*/  FMUL R33, R33, 1.4426950216293334961 ;  /* 0x3fb8aa3b21217820 */ /* 0x000fe20000400000 */
[----:B------:R-:W-:Y:S08]  /*1bd0*/  MUFU.EX2 R43, R28 ;  /* 0x0000001c002b7308 */ /* 0x000ff00000000800 */
[----:B------:R-:W0:Y:S08]  /*1be0*/  MUFU.EX2 R44, R30 ;  /* 0x0000001e002c7308 */ /* 0x000e300000000800 */
[----:B------:R-:W-:Y:S08]  /*1bf0*/  MUFU.EX2 R45, R29 ;  /* 0x0000001d002d7308 */ /* 0x000ff00000000800 */
[----:B------:R-:W1:Y:S08]  /*1c00*/  MUFU.EX2 R46, R35 ;  /* 0x00000023002e7308 */ /* 0x000e700000000800 */
[----:B------:R-:W-:Y:S08]  /*1c10*/  MUFU.EX2 R47, R34 ;  /* 0x00000022002f7308 */ /* 0x000ff00000000800 */
[----:B------:R-:W2:Y:S08]  /*1c20*/  MUFU.EX2 R48, R32 ;  /* 0x0000002000307308 */ /* 0x000eb00000000800 */
[----:B------:R-:W-:Y:S08]  /*1c30*/  MUFU.EX2 R49, R31 ;  /* 0x0000001f00317308 */ /* 0x000ff00000000800 */
[----:B------:R-:W3:Y:S01]  /*1c40*/  MUFU.EX2 R50, R33 ;  /* 0x0000002100327308 */ /* 0x000ee20000000800 */
[----:B0-----:R-:W-:Y:S01]  /*1c50*/  FADD R28, R43, R44 ;  /* 0x0000002c2b1c7221 */ /* 0x001fe20000000000 */
[----:B-1----:R-:W-:Y:S01]  /*1c60*/  FADD R29, R45, R46 ;  /* 0x0000002e2d1d7221 */ /* 0x002fe20000000000 */
[----:B--2---:R-:W-:-:S03]  /*1c70*/  FADD R30, R47, R48 ;  /* 0x000000302f1e7221 */ /* 0x004fc60000000000 */
[----:B------:R-:W0:Y:S04]  /*1c80*/  SHFL.BFLY PT, R35, R28, 0x2, 0x1f ;  /* 0x0c401f001c237f89 */ /* 0x000e2800000e0000 */
[----:B------:R-:W1:Y:S01]  /*1c90*/  SHFL.BFLY PT, R32, R29, 0x2, 0x1f ;  /* 0x0c401f001d207f89 */ /* 0x000e6200000e0000 */
[----:B---3--:R-:W-:-:S03]  /*1ca0*/  FADD R34, R49, R50 ;  /* 0x0000003231227221 */ /* 0x008fc60000000000 */
[----:B------:R-:W2:Y:S04]  /*1cb0*/  SHFL.BFLY PT, R39, R30, 0x2, 0x1f ;  /* 0x0c401f001e277f89 */ /* 0x000ea800000e0000 */
[----:B------:R-:W3:Y:S01]  /*1cc0*/  SHFL.BFLY PT, R41, R34, 0x2, 0x1f ;  /* 0x0c401f0022297f89 */ /* 0x000ee200000e0000 */
[----:B0-----:R-:W-:Y:S01]  /*1cd0*/  FADD R35, R28, R35 ;  /* 0x000000231c237221 */ /* 0x001fe20000000000 */
[----:B-1----:R-:W-:-:S04]  /*1ce0*/  FADD R31, R29, R32 ;  /* 0x000000201d1f7221 */ /* 0x002fc80000000000 */
[----:B------:R-:W0:Y:S01]  /*1cf0*/  SHFL.BFLY PT, R32, R35, 0x1, 0x1f ;  /* 0x0c201f0023207f89 */ /* 0x000e2200000e0000 */
[----:B--2---:R-:W-:-:S03]  /*1d00*/  FADD R39, R30, R39 ;  /* 0x000000271e277221 */ /* 0x004fc60000000000 */
[----:B------:R-:W1:Y:S01]  /*1d10*/  SHFL.BFLY PT, R38, R31, 0x1, 0x1f ;  /* 0x0c201f001f267f89 */ /* 0x000e6200000e0000 */
[----:B---3--:R-:W-:-:S03]  /*1d20*/  FADD R41, R34, R41 ;  /* 0x0000002922297221 */ /* 0x008fc60000000000 */
[----:B------:R-:W2:Y:S04]  /*1d30*/  SHFL.BFLY PT, R40, R39, 0x1, 0x1f ;  /* 0x0c201f0027287f89 */ /* 0x000ea800000e0000 */
[----:B------:R-:W3:Y:S01]  /*1d40*/  SHFL.BFLY PT, R28, R41, 0x1, 0x1f ;  /* 0x0c201f00291c7f89 */ /* 0x000ee200000e0000 */
[----:B0-----:R-:W-:Y:S01]  /*1d50*/  FADD R33, R35, R32 ;  /* 0x0000002023217221 */ /* 0x001fe20000000000 */
[----:B------:R-:W-:Y:S01]  /*1d60*/  BAR.SYNC.DEFER_BLOCKING 0x0 ;  /* 0x0000000000007b1d */ /* 0x000fe20000010000 */
[----:B-1----:R-:W-:Y:S01]  /*1d70*/  FADD R38, R31, R38 ;  /* 0x000000261f267221 */ /* 0x002fe20000000000 */
[----:B--2---:R-:W-:Y:S01]  /*1d80*/  FADD R32, R39, R40 ;  /* 0x0000002827207221 */ /* 0x004fe20000000000 */
[----:B---3--:R-:W-:-:S03]  /*1d90*/  FADD R34, R41, R28 ;  /* 0x0000001c29227221 */ /* 0x008fc60000000000 */
[----:B------:R-:W-:Y:S04]  /*1da0*/  @P0 STS [R36+0x1000], R33 ;  /* 0x0010002124000388 */ /* 0x000fe80000000800 */
[----:B------:R-:W-:Y:S04]  /*1db0*/  @P0 STS [R101+0x1000], R38 ;  /* 0x0010002665000388 */ /* 0x000fe80000000800 */
[----:B------:R-:W-:Y:S04]  /*1dc0*/  @P0 STS [R99+0x1000], R32 ;  /* 0x0010002063000388 */ /* 0x000fe80000000800 */
[----:B------:R-:W-:Y:S01]  /*1dd0*/  @P0 STS [R97+0x1000], R34 ;  /* 0x0010002261000388 */ /* 0x000fe20000000800 */
[----:B------:R-:W-:Y:S06]  /*1de0*/  BAR.SYNC.DEFER_BLOCKING 0x0 ;  /* 0x0000000000007b1d */ /* 0x000fec0000010000 */
[----:B------:R-:W0:Y:S04]  /*1df0*/  @!P6 LDS R90, [R37+0x1000] ;  /* 0x00100000255ae984 */ /* 0x000e280000000800 */
[----:B0-----:R-:W0:Y:S02]  /*1e00*/  SHFL.BFLY PT, R29, R90, 0x2, 0x1f ;  /* 0x0c401f005a1d7f89 */ /* 0x001e2400000e0000 */
[----:B0-----:R-:W-:-:S05]  /*1e10*/  FADD R30, R90, R29 ;  /* 0x0000001d5a1e7221 */ /* 0x001fca0000000000 */
[----:B------:R-:W0:Y:S01]  /*1e20*/  SHFL.BFLY PT, R29, R30, 0x1, 0x1f ;  /* 0x0c201f001e1d7f89 */ /* 0x000e2200000e0000 */
[----:B------:R-:W-:Y:S02]  /*1e30*/  USHF.R.S32.HI UR12, URZ, 0x1f, UR5 ;  /* 0x0000001fff0c7899 */ /* 0x000fe40008011405 */
[----:B------:R-:W-:Y:S01]  /*1e40*/  IADD3 R28, P1, PT, R19, UR5, RZ ;  /* 0x00000005131c7c10 */ /* 0x000fe2000ff3e0ff */
[----:B0-----:R-:W-:-:S05]  /*1e50*/  FADD R36, R30, R29 ;  /* 0x0000001d1e247221 */ /* 0x001fca0000000000 */
[----:B------:R0:W-:Y:S01]  /*1e60*/  @P0 STS [R37+0x1000], R36 ;  /* 0x0010002425000388 */ /* 0x0001e20000000800 */
[----:B------:R-:W-:Y:S01]  /*1e70*/  IADD3.X R29, PT, PT, R73, UR12, RZ, P1, !PT ;  /* 0x0000000c491d7c10 */ /* 0x000fe20008ffe4ff */
[----:B------:R-:W-:Y:S01]  /*1e80*/  BAR.SYNC.DEFER_BLOCKING 0x0 ;  /* 0x0000000000007b1d */ /* 0x000fe20000010000 */
[----:B------:R-:W-:Y:S02]  /*1e90*/  IADD3 R40, P2, PT, R72, UR5, RZ ;  /* 0x0000000548287c10 */ /* 0x000fe4000ff5e0ff */
[----:B------:R-:W-:Y:S02]  /*1ea0*/  IADD3 R38, P1, PT, R75, UR5, RZ ;  /* 0x000000054b267c10 */ /* 0x000fe4000ff3e0ff */
[----:B------:R-:W-:Y:S02]  /*1eb0*/  IADD3.X R41, PT, PT, R74, UR12, RZ, P2, !PT ;  /* 0x0000000c4a297c10 */ /* 0x000fe400097fe4ff */
[----:B------:R-:W-:Y:S02]  /*1ec0*/  IADD3.X R39, PT, PT, R76, UR12, RZ, P1, !PT ;  /* 0x0000000c4c277c10 */ /* 0x000fe40008ffe4ff */
[----:B------:R-:W-:-:S02]  /*1ed0*/  IADD3 R32, P2, PT, R78, UR5, RZ ;  /* 0x000000054e207c10 */ /* 0x000fc4000ff5e0ff */
[----:B------:R-:W-:Y:S02]  /*1ee0*/  IADD3 R34, P1, PT, R80, UR5, RZ ;  /* 0x0000000550227c10 */ /* 0x000fe4000ff3e0ff */
[----:B------:R-:W-:Y:S02]  /*1ef0*/  IADD3.X R33, PT, PT, R77, UR12, RZ, P2, !PT ;  /* 0x0000000c4d217c10 */ /* 0x000fe400097fe4ff */
[----:B------:R-:W-:Y:S02]  /*1f00*/  IADD3.X R35, PT, PT, R79, UR12, RZ, P1, !PT ;  /* 0x0000000c4f237c10 */ /* 0x000fe40008ffe4ff */
[----:B0-----:R-:W-:Y:S02]  /*1f10*/  IADD3 R36, P2, PT, R82, UR5, RZ ;  /* 0x0000000552247c10 */ /* 0x001fe4000ff5e0ff */
[----:B------:R-:W-:Y:S01]  /*1f20*/  IADD3 R30, P3, PT, R84, UR5, RZ ;  /* 0x00000005541e7c10 */ /* 0x000fe2000ff7e0ff */
[----:B------:R0:W2:Y:S01]  /*1f30*/  LDG.E.U8 R52, desc[UR10][R28.64] ;  /* 0x0000000a1c347981 */ /* 0x0000a2000c1e1100 */
[----:B------:R-:W-:-:S02]  /*1f40*/  IADD3.X R37, PT, PT, R81, UR12, RZ, P2, !PT ;  /* 0x0000000c51257c10 */ /* 0x000fc400097fe4ff */
[----:B------:R-:W-:Y:S01]  /*1f50*/  IADD3.X R31, PT, PT, R83, UR12, RZ, P3, !PT ;  /* 0x0000000c531f7c10 */ /* 0x000fe20009ffe4ff */
[----:B------:R-:W3:Y:S04]  /*1f60*/  LDG.E.U8 R40, desc[UR10][R40.64] ;  /* 0x0000000a28287981 */ /* 0x000ee8000c1e1100 */
[----:B------:R-:W4:Y:S01]  /*1f70*/  LDG.E.U8 R38, desc[UR10][R38.64] ;  /* 0x0000000a26267981 */ /* 0x000f22000c1e1100 */
[----:B0-----:R-:W-:-:S03]  /*1f80*/  IADD3 R28, P1, PT, R86, UR5, RZ ;  /* 0x00000005561c7c10 */ /* 0x001fc6000ff3e0ff */
[----:B------:R0:W5:Y:S01]  /*1f90*/  LDG.E.U8 R54, desc[UR10][R32.64] ;  /* 0x0000000a20367981 */ /* 0x000162000c1e1100 */
[----:B------:R-:W-:-:S03]  /*1fa0*/  IADD3.X R29, PT, PT, R85, UR12, RZ, P1, !PT ;  /* 0x0000000c551d7c10 */ /* 0x000fc60008ffe4ff */
[----:B------:R1:W5:Y:S04]  /*1fb0*/  LDG.E.U8 R56, desc[UR10][R34.64] ;  /* 0x0000000a22387981 */ /* 0x000368000c1e1100 */
[----:B------:R-:W5:Y:S04]  /*1fc0*/  LDG.E.U8 R36, desc[UR10][R36.64] ;  /* 0x0000000a24247981 */ /* 0x000f68000c1e1100 */
[----:B------:R-:W5:Y:S04]  /*1fd0*/  LDG.E.U8 R58, desc[UR10][R30.64] ;  /* 0x0000000a1e3a7981 */ /* 0x000f68000c1e1100 */
[----:B------:R1:W5:Y:S04]  /*1fe0*/  LDG.E.U8 R64, desc[UR10][R28.64] ;  /* 0x0000000a1c407981 */ /* 0x000368000c1e1100 */
[----:B0-----:R-:W-:Y:S04]  /*1ff0*/  LDS R32, [R42+0x1000] ;  /* 0x001000002a207984 */ /* 0x001fe80000000800 */
[----:B------:R-:W-:Y:S04]  /*2000*/  LDS R33, [R102+0x1000] ;  /* 0x0010000066217984 */ /* 0x000fe80000000800 */
[----:B-1----:R-:W-:Y:S04]  /*2010*/  LDS R34, [R100+0x1000] ;  /* 0x0010000064227984 */ /* 0x002fe80000000800 */
[----:B------:R-:W-:Y:S01]  /*2020*/  LDS R35, [R98+0x1000] ;  /* 0x0010000062237984 */ /* 0x000fe20000000800 */
[----:B------:R-:W-:Y:S01]  /*2030*/  BAR.SYNC.DEFER_BLOCKING 0x0 ;  /* 0x0000000000007b1d */ /* 0x000fe20000010000 */
[----:B------:R-:W-:-:S02]  /*2040*/  F2FP.SATFINITE.E4M3.F32.PACK_AB_MERGE_C R45, R46, R45, RZ ;  /* 0x0000002d2e2d723e */ /* 0x000fc400048070ff */
[----:B------:R-:W-:Y:S02]  /*2050*/  F2FP.SATFINITE.E4M3.F32.PACK_AB_MERGE_C R43, R44, R43, RZ ;  /* 0x0000002b2c2b723e */ /* 0x000fe400048070ff */
[----:B------:R-:W-:Y:S02]  /*2060*/  F2FP.F16.E4M3.UNPACK_B R29, R45 ;  /* 0x0000002dff1d723e */ /* 0x000fe400020006ff */
[----:B------:R-:W-:Y:S02]  /*2070*/  F2FP.SATFINITE.E4M3.F32.PACK_AB_MERGE_C R47, R48, R47, RZ ;  /* 0x0000002f302f723e */ /* 0x000fe400048070ff */
[----:B------:R-:W-:Y:S02]  /*2080*/  F2FP.SATFINITE.E4M3.F32.PACK_AB_MERGE_C R49, R50, R49, RZ ;  /* 0x000000313231723e */ /* 0x000fe400048070ff */
[----:B------:R-:W-:Y:S02]  /*2090*/  F2FP.F16.E4M3.UNPACK_B R28, R43 ;  /* 0x0000002bff1c723e */ /* 0x000fe400020006ff */
[----:B------:R-:W-:-:S02]  /*20a0*/  F2FP.F16.E4M3.UNPACK_B R30, R47 ;  /* 0x0000002fff1e723e */ /* 0x000fc400020006ff */
[----:B------:R-:W-:Y:S01]  /*20b0*/  F2FP.F16.E4M3.UNPACK_B R31, R49 ;  /* 0x00000031ff1f723e */ /* 0x000fe200020006ff */
[----:B------:R-:W-:-:S04]  /*20c0*/  FADD R37, -R62, R119 ;  /* 0x000000773e257221 */ /* 0x000fc80000000100 */
[----:B------:R-:W-:-:S06]  /*20d0*/  FMUL R37, R37, 1.4426950216293334961 ;  /* 0x3fb8aa3b25257820 */ /* 0x000fcc0000400000 */
[----:B------:R-:W0:Y:S02]  /*20e0*/  MUFU.EX2 R37, R37 ;  /* 0x0000002500257308 */ /* 0x000e240000000800 */
[C---:B0-----:R-:W-:Y:S01]  /*20f0*/  FMUL R26, R37.reuse, R26 ;  /* 0x0000001a251a7220 */ /* 0x041fe20000400000 */
[----:B------:R-:W-:Y:S01]  /*2100*/  FMUL R27, R37, R27 ;  /* 0x0000001b251b7220 */ /* 0x000fe20000400000 */
[----:B------:R-:W-:-:S04]  /*2110*/  UIADD3 UR6, UP0, UPT, UR6, 0x20, URZ ;  /* 0x0000002006067890 */ /* 0x000fc8000ff1e0ff */
[----:B------:R-:W-:Y:S02]  /*2120*/  UIADD3.X UR7, UPT, UPT, URZ, UR7, URZ, UP0, !UPT ;  /* 0x00000007ff077290 */ /* 0x000fe400087fe4ff */
[----:B------:R-:W-:Y:S01]  /*2130*/  ISETP.LE.U32.AND P1, PT, R112, UR6, PT ;  /* 0x0000000670007c0c */ /* 0x000fe2000bf23070 */
[----:B------:R-:W-:Y:S02]  /*2140*/  ULEA UR5, UR14, UR5, 0x5 ;  /* 0x000000050e057291 */ /* 0x000fe4000f8e28ff */
[----:B------:R-:W-:Y:S01]  /*2150*/  ULEA UR4, UR15, UR4, 0x5 ;  /* 0x000000040f047291 */ /* 0x000fe2000f8e28ff */
[----:B------:R-:W-:Y:S01]  /*2160*/  IMAD.MOV.U32 R119, RZ, RZ, R62 ;  /* 0x000000ffff777224 */ /* 0x000fe200078e003e */
[----:B--2---:R-:W-:Y:S04]  /*2170*/  STS.U8 [R107+UR8+0x1000], R52 ;  /* 0x001000346b007988 */ /* 0x004fe80008000008 */
[----:B---3--:R-:W-:Y:S04]  /*2180*/  STS.U8 [R107+UR8+0x1100], R40 ;  /* 0x001100286b007988 */ /* 0x008fe80008000008 */
[----:B----4-:R-:W-:Y:S04]  /*2190*/  STS.U8 [R107+UR8+0x1200], R38 ;  /* 0x001200266b007988 */ /* 0x010fe80008000008 */
[----:B-----5:R-:W-:Y:S04]  /*21a0*/  STS.U8 [R107+UR8+0x1300], R54 ;  /* 0x001300366b007988 */ /* 0x020fe80008000008 */
[----:B------:R-:W-:Y:S04]  /*21b0*/  STS.U8 [R107+UR8+0x1400], R56 ;  /* 0x001400386b007988 */ /* 0x000fe80008000008 */
[----:B------:R0:W-:Y:S04]  /*21c0*/  STS.U8 [R107+UR8+0x1500], R36 ;  /* 0x001500246b007988 */ /* 0x0001e80008000008 */
[----:B------:R-:W-:Y:S04]  /*21d0*/  STS.U8 [R107+UR8+0x1600], R58 ;  /* 0x0016003a6b007988 */ /* 0x000fe80008000008 */
[----:B------:R-:W-:Y:S01]  /*21e0*/  STS.U8 [R107+UR8+0x1700], R64 ;  /* 0x001700406b007988 */ /* 0x000fe20008000008 */
[----:B------:R-:W-:Y:S06]  /*21f0*/  BAR.SYNC.DEFER_BLOCKING 0x0 ;  /* 0x0000000000007b1d */ /* 0x000fec0000010000 */
[----:B------:R-:W1:Y:S02]  /*2200*/  LDSM.16.M88.2 R44, [R96+0x1000] ;  /* 0x00100000602c783b */ /* 0x000e640000000100 */
[----:B------:R-:W-:Y:S06]  /*2210*/  BAR.SYNC.DEFER_BLOCKING 0x0 ;  /* 0x0000000000007b1d */ /* 0x000fec0000010000 */
[----:B------:R2:W-:Y:S02]  /*2220*/  STSM.16.M88.4 [R95+0x1000], R28 ;  /* 0x0010001c5f007844 */ /* 0x0005e40000000200 */
[----:B------:R-:W-:Y:S01]  /*2230*/  BAR.SYNC.DEFER_BLOCKING 0x0 ;  /* 0x0000000000007b1d */ /* 0x000fe20000010000 */
[----:B0-----:R-:W-:-:S04]  /*2240*/  FADD R36, -R63, R120 ;  /* 0x000000783f247221 */ /* 0x001fc80000000100 */
[----:B------:R-:W-:Y:S01]  /*2250*/  FMUL R36, R36, 1.4426950216293334961 ;  /* 0x3fb8aa3b24247820 */ /* 0x000fe20000400000 */
[----:B------:R-:W0:Y:S04]  /*2260*/  LDS.64 R54, [R94+UR8+0x1000] ;  /* 0x001000085e367984 */ /* 0x000e280008000a00 */
[----:B------:R-:W3:Y:S04]  /*2270*/  LDS.64 R56, [R94+UR8+0x1200] ;  /* 0x001200085e387984 */ /* 0x000ee80008000a00 */
[----:B------:R-:W4:Y:S04]  /*2280*/  LDS.64 R50, [R93+UR8+0x1000] ;  /* 0x001000085d327984 */ /* 0x000f280008000a00 */
[----:B------:R-:W5:Y:S04]  /*2290*/  LDS.64 R52, [R93+UR8+0x1200] ;  /* 0x001200085d347984 */ /* 0x000f680008000a00 */
[----:B------:R-:W5:Y:S04]  /*22a0*/  LDS.64 R46, [R94+UR8+0x1400] ;  /* 0x001400085e2e7984 */ /* 0x000f680008000a00 */
[----:B------:R-:W5:Y:S04]  /*22b0*/  LDS.64 R48, [R94+UR8+0x1600] ;  /* 0x001600085e307984 */ /* 0x000f680008000a00 */
[----:B------:R-:W5:Y:S04]  /*22c0*/  LDS.64 R40, [R93+UR8+0x1400] ;  /* 0x001400085d287984 */ /* 0x000f680008000a00 */
[----:B------:R-:W5:Y:S01]  /*22d0*/  LDS.64 R42, [R93+UR8+0x1600] ;  /* 0x001600085d2a7984 */ /* 0x000f620008000a00 */
[----:B--2---:R-:W-:Y:S01]  /*22e0*/  FADD R28, -R61, R118 ;  /* 0x000000763d1c7221 */ /* 0x004fe20000000100 */
[----:B------:R-:W2:Y:S03]  /*22f0*/  MUFU.EX2 R36, R36 ;  /* 0x0000002400247308 */ /* 0x000ea60000000800 */
[----:B------:R-:W-:Y:S01]  /*2300*/  FMUL R38, R28, 1.4426950216293334961 ;  /* 0x3fb8aa3b1c267820 */ /* 0x000fe20000400000 */
[----:B------:R-:W-:-:S04]  /*2310*/  FADD R28, -R60, R117 ;  /* 0x000000753c1c7221 */ /* 0x000fc80000000100 */
[----:B------:R-:W-:Y:S01]  /*2320*/  FMUL R39, R28, 1.4426950216293334961 ;  /* 0x3fb8aa3b1c277820 */ /* 0x000fe20000400000 */
[----:B------:R-:W5:Y:S08]  /*2330*/  MUFU.EX2 R38, R38 ;  /* 0x0000002600267308 */ /* 0x000f700000000800 */
[----:B------:R-:W5:Y:S01]  /*2340*/  MUFU.EX2 R39, R39 ;  /* 0x0000002700277308 */ /* 0x000f620000000800 */
[C---:B--2---:R-:W-:Y:S01]  /*2350*/  FMUL R24, R36.reuse, R24 ;  /* 0x0000001824187220 */ /* 0x044fe20000400000 */
[----:B------:R-:W-:Y:S01]  /*2360*/  FMUL R25, R36, R25 ;  /* 0x0000001924197220 */ /* 0x000fe20000400000 */
[----:B-1----:R-:W-:Y:S01]  /*2370*/  F2FP.F16.E4M3.UNPACK_B R58, R44 ;  /* 0x0000002cff3a723e */ /* 0x002fe200020006ff */
[----:B0-----:R-:W-:Y:S01]  /*2380*/  IMAD.MOV.U32 R28, RZ, RZ, R54 ;  /* 0x000000ffff1c7224 */ /* 0x001fe200078e0036 */
[----:B------:R-:W-:Y:S01]  /*2390*/  F2FP.F16.E4M3.UNPACK_B R59, R45 ;  /* 0x0000002dff3b723e */ /* 0x000fe200020006ff */
[----:B---3--:R-:W-:-:S02]  /*23a0*/  IMAD.MOV.U32 R29, RZ, RZ, R56 ;  /* 0x000000ffff1d7224 */ /* 0x008fc400078e0038 */
[----:B----4-:R-:W-:Y:S02]  /*23b0*/  IMAD.MOV.U32 R30, RZ, RZ, R50 ;  /* 0x000000ffff1e7224 */ /* 0x010fe400078e0032 */
[----:B-----5:R-:W-:Y:S02]  /*23c0*/  IMAD.MOV.U32 R31, RZ, RZ, R52 ;  /* 0x000000ffff1f7224 */ /* 0x020fe400078e0034 */
[C---:B------:R-:W-:Y:S01]  /*23d0*/  FMUL R20, R38.reuse, R20 ;  /* 0x0000001426147220 */ /* 0x040fe20000400000 */
[----:B------:R-:W-:-:S04]  /*23e0*/  FMUL R21, R38, R21 ;  /* 0x0000001526157220 */ /* 0x000fc80000400000 */
[----:B------:R-:W-:Y:S01]  /*23f0*/  HMMA.16816.F32 R24, R28, R58, R24 ;  /* 0x0000003a1c18723c */ /* 0x000fe20000001818 */
[C---:B------:R-:W-:Y:S01]  /*2400*/  FMUL R22, R39.reuse, R22 ;  /* 0x0000001627167220 */ /* 0x040fe20000400000 */
[----:B------:R-:W-:Y:S01]  /*2410*/  FMUL R23, R39, R23 ;  /* 0x0000001727177220 */ /* 0x000fe20000400000 */
[----:B------:R-:W-:Y:S02]  /*2420*/  IMAD.MOV.U32 R28, RZ, RZ, R46 ;  /* 0x000000ffff1c7224 */ /* 0x000fe400078e002e */
[----:B------:R-:W-:Y:S02]  /*2430*/  IMAD.MOV.U32 R29, RZ, RZ, R48 ;  /* 0x000000ffff1d7224 */ /* 0x000fe400078e0030 */
[----:B------:R-:W-:Y:S02]  /*2440*/  IMAD.MOV.U32 R30, RZ, RZ, R40 ;  /* 0x000000ffff1e7224 */ /* 0x000fe400078e0028 */
[----:B------:R-:W-:Y:S01]  /*2450*/  IMAD.MOV.U32 R31, RZ, RZ, R42 ;  /* 0x000000ffff1f7224 */ /* 0x000fe200078e002a */
[----:B------:R-:W-:-:S06]  /*2460*/  F2FP.F16.E4M3.UNPACK_B R44, R44.H1 ;  /* 0x0000002cff2c723e */ /* 0x000fcc00030006ff */
[----:B------:R-:W-:Y:S01]  /*2470*/  HMMA.16816.F32 R20, R28, R58, R20 ;  /* 0x0000003a1c14723c */ /* 0x000fe20000001814 */
[----:B------:R-:W-:Y:S01]  /*2480*/  F2FP.F16.E4M3.UNPACK_B R45, R45.H1 ;  /* 0x0000002dff2d723e */ /* 0x000fe200030006ff */
[----:B------:R-:W-:Y:S02]  /*2490*/  IMAD.MOV.U32 R28, RZ, RZ, R55 ;  /* 0x000000ffff1c7224 */ /* 0x000fe400078e0037 */
[----:B------:R-:W-:Y:S02]  /*24a0*/  IMAD.MOV.U32 R29, RZ, RZ, R57 ;  /* 0x000000ffff1d7224 */ /* 0x000fe400078e0039 */
[----:B------:R-:W-:Y:S02]  /*24b0*/  IMAD.MOV.U32 R30, RZ, RZ, R51 ;  /* 0x000000ffff1e7224 */ /* 0x000fe400078e0033 */
[----:B------:R-:W-:-:S07]  /*24c0*/  IMAD.MOV.U32 R31, RZ, RZ, R53 ;  /* 0x000000ffff1f7224 */ /* 0x000fce00078e0035 */
[----:B------:R-:W-:Y:S01]  /*24d0*/  HMMA.16816.F32 R24, R28, R44, R24 ;  /* 0x0000002c1c18723c */ /* 0x000fe20000001818 */
[----:B------:R-:W-:Y:S02]  /*24e0*/  IMAD.MOV.U32 R28, RZ, RZ, R47 ;  /* 0x000000ffff1c7224 */ /* 0x000fe400078e002f */
[----:B------:R-:W-:Y:S02]  /*24f0*/  IMAD.MOV.U32 R29, RZ, RZ, R49 ;  /* 0x000000ffff1d7224 */ /* 0x000fe400078e0031 */
[----:B------:R-:W-:Y:S02]  /*2500*/  IMAD.MOV.U32 R30, RZ, RZ, R41 ;  /* 0x000000ffff1e7224 */ /* 0x000fe400078e0029 */
[----:B------:R-:W-:-:S07]  /*2510*/  IMAD.MOV.U32 R31, RZ, RZ, R43 ;  /* 0x000000ffff1f7224 */ /* 0x000fce00078e002b */
[----:B------:R-:W-:Y:S01]  /*2520*/  HMMA.16816.F32 R20, R28, R44, R20 ;  /* 0x0000002c1c14723c */ /* 0x000fe20000001814 */
[----:B------:R-:W-:-:S05]  /*2530*/  IMAD.U32 R28, RZ, RZ, UR7 ;  /* 0x00000007ff1c7e24 */ /* 0x000fca000f8e00ff */
[----:B------:R-:W-:Y:S01]  /*2540*/  ISETP.GE.U32.AND.EX P1, PT, R28, RZ, PT, P1 ;  /* 0x000000ff1c00720c */ /* 0x000fe20003f26110 */
[----:B------:R-:W-:Y:S02]  /*2550*/  FFMA2 R32, R124.F32x2.HI_LO, R36.F32x2.HI_LO, R32.F32x2.HI_LO ;  /* 0x000000247c207249 */ /* 0x000fe40000000020 */
[----:B------:R-:W-:Y:S02]  /*2560*/  FFMA2 R34, R122.F32x2.HI_LO, R38.F32x2.HI_LO, R34.F32x2.HI_LO ;  /* 0x000000267a227249 */ /* 0x000fe40000000022 */
[----:B------:R-:W-:Y:S02]  /*2570*/  IMAD.MOV.U32 R120, RZ, RZ, R63 ;  /* 0x000000ffff787224 */ /* 0x000fe400078e003f */
[----:B------:R-:W-:Y:S02]  /*2580*/  IMAD.MOV.U32 R118, RZ, RZ, R61 ;  /* 0x000000ffff767224 */ /* 0x000fe400078e003d */
[----:B------:R-:W-:Y:S02]  /*2590*/  IMAD.MOV.U32 R117, RZ, RZ, R60 ;  /* 0x000000ffff757224 */ /* 0x000fe400078e003c */
[----:B------:R-:W-:-:S02]  /*25a0*/  IMAD.MOV.U32 R124, RZ, RZ, R32 ;  /* 0x000000ffff7c7224 */ /* 0x000fc400078e0020 */
[----:B------:R-:W-:Y:S02]  /*25b0*/  IMAD.MOV.U32 R125, RZ, RZ, R33 ;  /* 0x000000ffff7d7224 */ /* 0x000fe400078e0021 */
[----:B------:R-:W-:Y:S02]  /*25c0*/  IMAD.MOV.U32 R122, RZ, RZ, R34 ;  /* 0x000000ffff7a7224 */ /* 0x000fe400078e0022 */
[----:B------:R-:W-:Y:S01]  /*25d0*/  IMAD.MOV.U32 R123, RZ, RZ, R35 ;  /* 0x000000ffff7b7224 */ /* 0x000fe200078e0023 */
[----:B------:R-:W-:Y:S06]  /*25e0*/  @!P1 BRA `(.L_x_1) ;  /* 0xffffffe800889947 */ /* 0x000fec000383ffff */
.L_x_0:
[----:B------:R-:W-:Y:S01]  /*25f0*/  FSETP.GT.AND P2, PT, |R124|, 8.50705917302346158658e+37, PT ;  /* 0x7e8000007c00780b */ /* 0x000fe20003f44200 */
[----:B------:R-:W-:Y:S01]  /*2600*/  IMAD R3, R114, 0x20, R115 ;  /* 0x0000002072037824 */ /* 0x000fe200078e0273 */
[----:B------:R-:W-:Y:S01]  /*2610*/  FSETP.GEU.AND P4, PT, |R124|, 1.175494350822287508e-38, PT ;  /* 0x008000007c00780b */ /* 0x000fe20003f8e200 */
[----:B------:R-:W-:Y:S01]  /*2620*/  IMAD R5, R89, 0x10, R2 ;  /* 0x0000001059057824 */ /* 0x000fe200078e0202 */
[----:B------:R-:W-:Y:S01]  /*2630*/  LOP3.LUT R4, R0, 0xc0, RZ, 0xc0, !PT ;  /* 0x000000c000047812 */ /* 0x000fe200078ec0ff */
[----:B------:R-:W-:Y:S02]  /*2640*/  IMAD.IADD R88, R88, 0x1, R3 ;  /* 0x0000000158587824 */ /* 0x000fe400078e0203 */
[C---:B------:R-:W-:Y:S01]  /*2650*/  FMUL R3, R124.reuse, 8388608 ;  /* 0x4b0000007c037820 */ /* 0x040fe20000400000 */
[----:B------:R-:W-:Y:S01]  /*2660*/  FSETP.GEU.AND P1, PT, R124, 1.175494350822287508e-38, PT ;  /* 0x008000007c00780b */ /* 0x000fe20003f2e000 */
[----:B------:R-:W-:Y:S01]  /*2670*/  IMAD.SHL.U32 R5, R5, 0x4, RZ ;  /* 0x0000000405057824 */ /* 0x000fe200078e00ff */
[----:B------:R-:W-:Y:S01]  /*2680*/  SHF.R.U32.HI R2, RZ, 0x1, R4 ;  /* 0x00000001ff027819 */ /* 0x000fe20000011604 */
[----:B------:R-:W-:Y:S01]  /*2690*/  IMAD.SHL.U32 R4, R0, 0x10, RZ ;  /* 0x0000001000047824 */ /* 0x000fe200078e00ff */
[----:B------:R-:W-:Y:S01]  /*26a0*/  FSEL R3, R3, R124, !P1 ;  /* 0x0000007c03037208 */ /* 0x000fe20004800000 */
[----:B------:R-:W-:Y:S01]  /*26b0*/  FMUL R10, R122, 8388608 ;  /* 0x4b0000007a0a7820 */ /* 0x000fe20000400000 */
[----:B------:R-:W-:Y:S01]  /*26c0*/  @P2 FMUL R124, R124, 0.25 ;  /* 0x3e8000007c7c2820 */ /* 0x000fe20000400000 */
[----:B------:R-:W-:Y:S01]  /*26d0*/  FSETP.GT.AND P5, PT, |R125|, 8.50705917302346158658e+37, PT ;  /* 0x7e8000007d00780b */ /* 0x000fe20003fa4200 */
[----:B------:R-:W-:Y:S01]  /*26e0*/  @P2 FMUL R25, R25, 0.25 ;  /* 0x3e80000019192820 */ /* 0x000fe20000400000 */
[----:B------:R-:W-:Y:S01]  /*26f0*/  LOP3.LUT R4, R4, 0x70, RZ, 0xc0, !PT ;  /* 0x0000007004047812 */ /* 0x000fe200078ec0ff */
[----:B------:R-:W-:Y:S01]  /*2700*/  @!P4 FMUL R124, R124, 16777216 ;  /* 0x4b8000007c7cc820 */ /* 0x000fe20000400000 */
[C---:B------:R-:W-:Y:S01]  /*2710*/  FSETP.GEU.AND P3, PT, |R125|.reuse, 1.175494350822287508e-38, PT ;  /* 0x008000007d00780b */ /* 0x040fe20003f6e200 */
[----:B------:R-:W-:Y:S01]  /*2720*/  @P2 FMUL R24, R24, 0.25 ;  /* 0x3e80000018182820 */ /* 0x000fe20000400000 */
[----:B------:R-:W-:Y:S01]  /*2730*/  FSETP.GEU.AND P6, PT, R125, 1.175494350822287508e-38, PT ;  /* 0x008000007d00780b */ /* 0x000fe20003fce000 */
[----:B------:R-:W0:Y:S01]  /*2740*/  MUFU.RCP R0, R124 ;  /* 0x0000007c00007308 */ /* 0x000e220000001000 */
[----:B------:R-:W-:-:S02]  /*2750*/  VIADD R6, R4, UR8 ;  /* 0x0000000804067c36 */ /* 0x000fc40008000000 */
[----:B------:R-:W-:Y:S01]  /*2760*/  FMUL R4, R125, 8388608 ;  /* 0x4b0000007d047820 */ /* 0x000fe20000400000 */
[----:B------:R-:W-:Y:S01]  /*2770*/  FSETP.GT.AND P2, PT, |R123|, 8.50705917302346158658e+37, PT ;  /* 0x7e8000007b00780b */ /* 0x000fe20003f44200 */
[----:B------:R-:W-:Y:S01]  /*2780*/  @!P4 FMUL R25, R25, 16777216 ;  /* 0x4b8000001919c820 */ /* 0x000fe20000400000 */
[----:B------:R-:W-:Y:S01]  /*2790*/  @!P4 FMUL R24, R24, 16777216 ;  /* 0x4b8000001818c820 */ /* 0x000fe20000400000 */
[----:B------:R-:W-:Y:S01]  /*27a0*/  FSETP.GEU.AND P4, PT, |R123|, 1.175494350822287508e-38, PT ;  /* 0x008000007b00780b */ /* 0x000fe20003f8e200 */
[----:B------:R-:W-:Y:S01]  /*27b0*/  @P5 FMUL R27, R27, 0.25 ;  /* 0x3e8000001b1b5820 */ /* 0x000fe20000400000 */
[----:B------:R-:W-:Y:S01]  /*27c0*/  FSEL R4, R4, R125, !P6 ;  /* 0x0000007d04047208 */ /* 0x000fe20007000000 */
[----:B------:R-:W-:Y:S01]  /*27d0*/  @P5 FMUL R125, R125, 0.25 ;  /* 0x3e8000007d7d5820 */ /* 0x000fe20000400000 */
[----:B------:R-:W-:Y:S01]  /*27e0*/  LEA.HI R89, R89, R6, RZ, 0x1f ;  /* 0x0000000659597211 */ /* 0x000fe200078ff8ff */
[----:B------:R-:W-:Y:S01]  /*27f0*/  @P5 FMUL R26, R26, 0.25 ;  /* 0x3e8000001a1a5820 */ /* 0x000fe20000400000 */
[----:B------:R-:W-:Y:S01]  /*2800*/  FSEL R6, RZ, -23, P1 ;  /* 0xc1b80000ff067808 */ /* 0x000fe20000800000 */
[----:B------:R-:W-:Y:S01]  /*2810*/  @!P3 FMUL R125, R125, 16777216 ;  /* 0x4b8000007d7db820 */ /* 0x000fe20000400000 */
[----:B------:R-:W-:Y:S01]  /*2820*/  FSETP.GEU.AND P1, PT, R123, 1.175494350822287508e-38, PT ;  /* 0x008000007b00780b */ /* 0x000fe20003f2e000 */
[----:B------:R-:W-:Y:S01]  /*2830*/  @!P3 FMUL R27, R27, 16777216 ;  /* 0x4b8000001b1bb820 */ /* 0x000fe20000400000 */
[----:B------:R-:W-:Y:S01]  /*2840*/  FSETP.GT.AND P5, PT, |R122|, 8.50705917302346158658e+37, PT ;  /* 0x7e8000007a00780b */ /* 0x000fe20003fa4200 */
[----:B------:R-:W1:Y:S01]  /*2850*/  MUFU.RCP R7, R125 ;  /* 0x0000007d00077308 */ /* 0x000e620000001000 */
[C---:B0-----:R-:W-:Y:S01]  /*2860*/  FMUL R13, R0.reuse, R25 ;  /* 0x00000019000d7220 */ /* 0x041fe20000400000 */
[----:B------:R-:W-:Y:S01]  /*2870*/  FMUL R14, R0, R24 ;  /* 0x00000018000e7220 */ /* 0x000fe20000400000 */
[----:B------:R-:W-:Y:S01]  /*2880*/  FMUL R0, R123, 8388608 ;  /* 0x4b0000007b007820 */ /* 0x000fe20000400000 */
[----:B------:R-:W-:Y:S01]  /*2890*/  @!P3 FMUL R26, R26, 16777216 ;  /* 0x4b8000001a1ab820 */ /* 0x000fe20000400000 */
[----:B------:R-:W-:Y:S01]  /*28a0*/  FSETP.GEU.AND P3, PT, |R122|, 1.175494350822287508e-38, PT ;  /* 0x008000007a00780b */ /* 0x000fe20003f6e200 */
[----:B------:R-:W-:Y:S01]  /*28b0*/  IMAD.MOV.U32 R19, RZ, RZ, R21 ;  /* 0x000000ffff137224 */ /* 0x000fe200078e0015 */
[----:B------:R-:W-:Y:S01]  /*28c0*/  LOP3.LUT R2, R5, R2, RZ, 0x3c, !PT ;  /* 0x0000000205027212 */ /* 0x000fe200078e3cff */
[----:B------:R-:W-:Y:S01]  /*28d0*/  VIADD R5, R3, 0xc0cafb0d ;  /* 0xc0cafb0d03057836 */ /* 0x000fe20000000000 */
[----:B------:R-:W-:Y:S01]  /*28e0*/  FSEL R0, R0, R123, !P1 ;  /* 0x0000007b00007208 */ /* 0x000fe20004800000 */
[----:B------:R-:W-:Y:S01]  /*28f0*/  @P2 FMUL R123, R123, 0.25 ;  /* 0x3e8000007b7b2820 */ /* 0x000fe20000400000 */
[----:B------:R-:W-:Y:S01]  /*2900*/  FSEL R9, RZ, -23, P6 ;  /* 0xc1b80000ff097808 */ /* 0x000fe20003000000 */
[----:B------:R-:W-:Y:S01]  /*2910*/  IMAD.MOV.U32 R15, RZ, RZ, R22 ;  /* 0x000000ffff0f7224 */ /* 0x000fe200078e0016 */
[----:B------:R-:W-:Y:S01]  /*2920*/  FSETP.GEU.AND P6, PT, R122, 1.175494350822287508e-38, PT ;  /* 0x008000007a00780b */ /* 0x000fe20003fce000 */
[----:B------:R-:W-:Y:S01]  /*2930*/  @!P4 FMUL R123, R123, 16777216 ;  /* 0x4b8000007b7bc820 */ /* 0x000fe20000400000 */
[----:B------:R-:W-:Y:S01]  /*2940*/  LOP3.LUT R8, R5, 0xff800000, RZ, 0xc0, !PT ;  /* 0xff80000005087812 */ /* 0x000fe200078ec0ff */
[----:B------:R-:W-:Y:S01]  /*2950*/  @P2 FMUL R23, R23, 0.25 ;  /* 0x3e80000017172820 */ /* 0x000fe20000400000 */
[C---:B-1----:R-:W-:Y:S01]  /*2960*/  FMUL R21, R7.reuse, R27 ;  /* 0x0000001b07157220 */ /* 0x042fe20000400000 */
[----:B------:R-:W0:Y:S01]  /*2970*/  MUFU.RCP R12, R123 ;  /* 0x0000007b000c7308 */ /* 0x000e220000001000 */
[----:B------:R-:W-:Y:S01]  /*2980*/  FMUL R22, R7, R26 ;  /* 0x0000001a07167220 */ /* 0x000fe20000400000 */
[----:B------:R-:W-:Y:S01]  /*2990*/  VIADD R7, R4, 0xc0cafb0d ;  /* 0xc0cafb0d04077836 */ /* 0x000fe20000000000 */
[----:B------:R-:W-:Y:S01]  /*29a0*/  FSEL R5, R10, R122, !P6 ;  /* 0x0000007a0a057208 */ /* 0x000fe20007000000 */
[----:B------:R-:W-:Y:S01]  /*29b0*/  @P5 FMUL R122, R122, 0.25 ;  /* 0x3e8000007a7a5820 */ /* 0x000fe20000400000 */
[----:B------:R-:W-:Y:S01]  /*29c0*/  @P2 FMUL R15, R15, 0.25 ;  /* 0x3e8000000f0f2820 */ /* 0x000fe20000400000 */
[----:B------:R-:W-:Y:S01]  /*29d0*/  @!P4 FMUL R23, R23, 16777216 ;  /* 0x4b8000001717c820 */ /* 0x000fe20000400000 */
[----:B------:R-:W-:Y:S01]  /*29e0*/  LOP3.LUT R11, R7, 0xff800000, RZ, 0xc0, !PT ;  /* 0xff800000070b7812 */ /* 0x000fe200078ec0ff */
[----:B------:R-:W-:Y:S01]  /*29f0*/  @!P3 FMUL R122, R122, 16777216 ;  /* 0x4b8000007a7ab820 */ /* 0x000fe20000400000 */
[----:B------:R-:W-:Y:S01]  /*2a00*/  @!P4 FMUL R15, R15, 16777216 ;  /* 0x4b8000000f0fc820 */ /* 0x000fe20000400000 */
[----:B------:R-:W-:Y:S01]  /*2a10*/  BAR.SYNC.DEFER_BLOCKING 0x0 ;  /* 0x0000000000007b1d */ /* 0x000fe20000010000 */
[----:B------:R-:W-:Y:S01]  /*2a20*/  I2FP.F32.S32 R10, R11 ;  /* 0x0000000b000a7245 */ /* 0x000fe20000201400 */
[----:B------:R-:W-:Y:S01]  /*2a30*/  @P5 FMUL R19, R19, 0.25 ;  /* 0x3e80000013135820 */ /* 0x000fe20000400000 */
[----:B------:R-:W-:Y:S01]  /*2a40*/  I2FP.F32.S32 R7, R8 ;  /* 0x0000000800077245 */ /* 0x000fe20000201400 */
[----:B------:R-:W-:Y:S01]  /*2a50*/  @P5 FMUL R20, R20, 0.25 ;  /* 0x3e80000014145820 */ /* 0x000fe20000400000 */
[----:B------:R-:W-:Y:S01]  /*2a60*/  F2FP.SATFINITE.E4M3.F32.PACK_AB_MERGE_C R21, R21, R22, RZ ;  /* 0x000000161515723e */ /* 0x000fe200048070ff */
[----:B------:R-:W1:Y:S01]  /*2a70*/  MUFU.RCP R16, R122 ;  /* 0x0000007a00107308 */ /* 0x000e620000001000 */
[----:B------:R-:W-:Y:S01]  /*2a80*/  FFMA.FTZ R9, R10, 1.1920928955078125e-07, R9 ;  /* 0x340000000a097823 */ /* 0x000fe20000010009 */
[C---:B0-----:R-:W-:Y:S01]  /*2a90*/  FMUL R17, R12.reuse, R23 ;  /* 0x000000170c117220 */ /* 0x041fe20000400000 */
[----:B------:R-:W-:Y:S01]  /*2aa0*/  FMUL R18, R12, R15 ;  /* 0x0000000f0c127220 */ /* 0x000fe20000400000 */
[----:B------:R-:W-:-:S02]  /*2ab0*/  VIADD R10, R5, 0xc0cafb0d ;  /* 0xc0cafb0d050a7836 */ /* 0x000fc40000000000 */
[----:B------:R-:W-:Y:S01]  /*2ac0*/  @!P3 FMUL R19, R19, 16777216 ;  /* 0x4b8000001313b820 */ /* 0x000fe20000400000 */
[----:B------:R-:W-:Y:S02]  /*2ad0*/  VIADD R12, R0, 0xc0cafb0d ;  /* 0xc0cafb0d000c7836 */ /* 0x000fe40000000000 */
[----:B------:R-:W-:Y:S01]  /*2ae0*/  @!P3 FMUL R20, R20, 16777216 ;  /* 0x4b8000001414b820 */ /* 0x000fe20000400000 */
[----:B------:R-:W-:Y:S01]  /*2af0*/  FFMA.FTZ R6, R7, 1.1920928955078125e-07, R6 ;  /* 0x3400000007067823 */ /* 0x000fe20000010006 */
[----:B------:R-:W-:Y:S01]  /*2b00*/  LOP3.LUT R10, R10, 0xff800000, RZ, 0xc0, !PT ;  /* 0xff8000000a0a7812 */ /* 0x000fe200078ec0ff */
[----:B------:R-:W-:Y:S01]  /*2b10*/  IMAD.MOV.U32 R26, RZ, RZ, 0x3dc6b27f ;  /* 0x3dc6b27fff1a7424 */ /* 0x000fe200078e00ff */
[----:B------:R-:W-:Y:S01]  /*2b20*/  LOP3.LUT R15, R12, 0xff800000, RZ, 0xc0, !PT ;  /* 0xff8000000c0f7812 */ /* 0x000fe200078ec0ff */
[----:B------:R-:W-:Y:S01]  /*2b30*/  IMAD.IADD R8, R3, 0x1, -R8 ;  /* 0x0000000103087824 */ /* 0x000fe200078e0a08 */
[----:B------:R-:W-:Y:S01]  /*2b40*/  F2FP.SATFINITE.E4M3.F32.PACK_AB_MERGE_C R23, R13, R14, RZ ;  /* 0x0000000e0d17723e */ /* 0x000fe200048070ff */
[----:B------:R-:W-:Y:S01]  /*2b50*/  IMAD.IADD R11, R4, 0x1, -R11 ;  /* 0x00000001040b7824 */ /* 0x000fe200078e0a0b */
[----:B------:R-:W-:Y:S01]  /*2b60*/  FSEL R7, RZ, -23, P6 ;  /* 0xc1b80000ff077808 */ /* 0x000fe20003000000 */
[----:B------:R-:W-:Y:S01]  /*2b70*/  FADD R8, R8, -1 ;  /* 0xbf80000008087421 */ /* 0x000fe20000000000 */
[----:B------:R-:W-:Y:S01]  /*2b80*/  I2FP.F32.S32 R12, R10 ;  /* 0x0000000a000c7245 */ /* 0x000fe20000201400 */
[C---:B-1----:R-:W-:Y:S01]  /*2b90*/  FMUL R19, R16.reuse, R19 ;  /* 0x0000001310137220 */ /* 0x042fe20000400000 */
[----:B------:R-:W-:Y:S01]  /*2ba0*/  FSEL R13, RZ, -23, P1 ;  /* 0xc1b80000ff0d7808 */ /* 0x000fe20000800000 */
[----:B------:R-:W-:Y:S01]  /*2bb0*/  FMUL R20, R16, R20 ;  /* 0x0000001410147220 */ /* 0x000fe20000400000 */
[----:B------:R-:W-:Y:S01]  /*2bc0*/  I2FP.F32.S32 R14, R15 ;  /* 0x0000000f000e7245 */ /* 0x000fe20000201400 */
[----:B------:R-:W-:Y:S01]  /*2bd0*/  FFMA.FTZ R12, R12, 1.1920928955078125e-07, R7 ;  /* 0x340000000c0c7823 */ /* 0x000fe20000010007 */
[----:B------:R-:W-:Y:S01]  /*2be0*/  LOP3.LUT R7, R23, 0xffff, RZ, 0xc0, !PT ;  /* 0x0000ffff17077812 */ /* 0x000fe200078ec0ff */
[----:B------:R-:W-:Y:S01]  /*2bf0*/  IMAD.IADD R10, R5, 0x1, -R10 ;  /* 0x00000001050a7824 */ /* 0x000fe200078e0a0a */
[----:B------:R-:W-:Y:S01]  /*2c00*/  F2FP.SATFINITE.E4M3.F32.PACK_AB_MERGE_C R19, R19, R20, RZ ;  /* 0x000000141313723e */ /* 0x000fe200048070ff */
[----:B------:R-:W-:Y:S01]  /*2c10*/  FFMA.FTZ R16, R14, 1.1920928955078125e-07, R13 ;  /* 0x340000000e107823 */ /* 0x000fe2000001000d */
[----:B------:R-:W-:Y:S01]  /*2c20*/  LOP3.LUT R13, R21, 0xffff, RZ, 0xc0, !PT ;  /* 0x0000ffff150d7812 */ /* 0x000fe200078ec0ff */
[----:B------:R-:W-:Y:S01]  /*2c30*/  STS.U8 [R88+UR8], R23 ;  /* 0x0000001758007988 */ /* 0x000fe20008000008 */
[----:B------:R-:W-:Y:S01]  /*2c40*/  SHF.R.U32.HI R7, RZ, 0x8, R7 ;  /* 0x00000008ff077819 */ /* 0x000fe20000011607 */
[----:B------:R-:W-:Y:S01]  /*2c50*/  IMAD.IADD R15, R0, 0x1, -R15 ;  /* 0x00000001000f7824 */ /* 0x000fe200078e0a0f */
[C---:B------:R-:W-:Y:S01]  /*2c60*/  LOP3.LUT R20, R88.reuse, 0x20, RZ, 0x3c, !PT ;  /* 0x0000002058147812 */ /* 0x040fe200078e3cff */
[----:B------:R-:W-:Y:S01]  /*2c70*/  FADD R11, R11, -1 ;  /* 0xbf8000000b0b7421 */ /* 0x000fe20000000000 */
[----:B------:R-:W-:Y:S01]  /*2c80*/  LOP3.LUT R14, R19, 0xffff, RZ, 0xc0, !PT ;  /* 0x0000ffff130e7812 */ /* 0x000fe200078ec0ff */
[----:B------:R0:W-:Y:S01]  /*2c90*/  STS.U8 [R88+UR8+0x80], R7 ;  /* 0x0000800758007988 */ /* 0x0001e20008000008 */
[----:B------:R-:W-:Y:S01]  /*2ca0*/  SHF.R.U32.HI R13, RZ, 0x8, R13 ;  /* 0x00000008ff0d7819 */ /* 0x000fe2000001160d */
[----:B------:R-:W-:Y:S01]  /*2cb0*/  FADD R15, R15, -1 ;  /* 0xbf8000000f0f7421 */ /* 0x000fe20000000000 */
[C---:B------:R-:W-:Y:S01]  /*2cc0*/  LOP3.LUT R22, R88.reuse, 0x40, RZ, 0x3c, !PT ;  /* 0x0000004058167812 */ /* 0x040fe200078e3cff */
[----:B------:R-:W-:Y:S01]  /*2cd0*/  STS.U8 [R20+UR8+0x200], R21 ;  /* 0x0002001514007988 */ /* 0x000fe20008000008 */
[----:B------:R-:W-:Y:S01]  /*2ce0*/  SHF.R.U32.HI R14, RZ, 0x8, R14 ;  /* 0x00000008ff0e7819 */ /* 0x000fe2000001160e */
[----:B------:R-:W1:Y:S01]  /*2cf0*/  LDC R28, c[0x0][0x3e8] ;  /* 0x0000fa00ff1c7b82 */ /* 0x000e620000000800 */
[----:B------:R-:W-:Y:S01]  /*2d00*/  F2FP.SATFINITE.E4M3.F32.PACK_AB_MERGE_C R17, R17, R18, RZ ;  /* 0x000000121111723e */ /* 0x000fe200048070ff */
[----:B------:R2:W-:Y:S01]  /*2d10*/  STS.U8 [R20+UR8+0x280], R13 ;  /* 0x0002800d14007988 */ /* 0x0005e20008000008 */
[----:B------:R-:W-:Y:S01]  /*2d20*/  LOP3.LUT R24, R88, 0x60, RZ, 0x3c, !PT ;  /* 0x0000006058187812 */ /* 0x000fe200078e3cff */
[CC--:B0-----:R-:W-:Y:S01]  /*2d30*/  FFMA.FTZ R7, R8.reuse, R26.reuse, -0.16845393180847167969 ;  /* 0xbe2c7f3008077423 */ /* 0x0c1fe2000001001a */
[----:B------:R-:W-:Y:S01]  /*2d40*/  LOP3.LUT R18, R17, 0xffff, RZ, 0xc0, !PT ;  /* 0x0000ffff11127812 */ /* 0x000fe200078ec0ff */
[----:B------:R0:W-:Y:S01]  /*2d50*/  STS.U8 [R22+UR8+0x480], R14 ;  /* 0x0004800e16007988 */ /* 0x0001e20008000008 */
[----:B------:R-:W-:Y:S01]  /*2d60*/  ISETP.GE.U32.AND P1, PT, R3, 0x7f800000, PT ;  /* 0x7f8000000300780c */ /* 0x000fe20003f26070 */
[----:B------:R-:W-:Y:S01]  /*2d70*/  FFMA.FTZ R7, R8, R7, 0.1716887056827545166 ;  /* 0x3e2fcf2a08077423 */ /* 0x000fe20000010007 */
[----:B------:R-:W-:Y:S01]  /*2d80*/  SHF.R.U32.HI R18, RZ, 0x8, R18 ;  /* 0x00000008ff127819 */ /* 0x000fe20000011612 */
[----:B------:R-:W-:Y:S01]  /*2d90*/  STS.U8 [R22+UR8+0x400], R19 ;  /* 0x0004001316007988 */ /* 0x000fe20008000008 */
[----:B------:R-:W3:Y:S01]  /*2da0*/  LDCU.64 UR4, c[0x0][0x3e0] ;  /* 0x00007c00ff0477ac */ /* 0x000ee20008000a00 */
[----:B--2---:R-:W-:Y:S01]  /*2db0*/  FADD R13, R10, -1 ;  /* 0xbf8000000a0d7421 */ /* 0x004fe20000000000 */
[C---:B------:R-:W-:Y:S01]  /*2dc0*/  FFMA.FTZ R7, R8.reuse, R7, -0.17900948226451873779 ;  /* 0xbe374e4308077423 */ /* 0x040fe20000010007 */
[----:B------:R2:W-:Y:S01]  /*2dd0*/  STS.U8 [R24+UR8+0x680], R18 ;  /* 0x0006801218007988 */ /* 0x0005e20008000008 */
[-C--:B------:R-:W-:Y:S01]  /*2de0*/  FFMA.FTZ R10, R11, R26.reuse, -0.16845393180847167969 ;  /* 0xbe2c7f300b0a7423 */ /* 0x080fe2000001001a */
[----:B0-----:R-:W-:Y:S01]  /*2df0*/  FFMA.FTZ R14, R13, R26, -0.16845393180847167969 ;  /* 0xbe2c7f300d0e7423 */ /* 0x001fe2000001001a */
[C---:B------:R-:W-:Y:S01]  /*2e00*/  FFMA.FTZ R7, R8.reuse, R7, 0.20512372255325317383 ;  /* 0x3e520bf408077423 */ /* 0x040fe20000010007 */
[----:B------:R0:W-:Y:S01]  /*2e10*/  STS.U8 [R24+UR8+0x600], R17 ;  /* 0x0006001118007988 */ /* 0x0001e20008000008 */
[----:B------:R-:W-:Y:S01]  /*2e20*/  FFMA.FTZ R10, R11, R10, 0.1716887056827545166 ;  /* 0x3e2fcf2a0b0a7423 */ /* 0x000fe2000001000a */
[----:B------:R-:W-:Y:S01]  /*2e30*/  FFMA.FTZ R14, R13, R14, 0.1716887056827545166 ;  /* 0x3e2fcf2a0d0e7423 */ /* 0x000fe2000001000e */
[C---:B------:R-:W-:Y:S01]  /*2e40*/  FFMA.FTZ R7, R8.reuse, R7, -0.24046532809734344482 ;  /* 0xbe763c8b08077423 */ /* 0x040fe20000010007 */
[----:B------:R-:W-:Y:S01]  /*2e50*/  BAR.SYNC.DEFER_BLOCKING 0x0 ;  /* 0x0000000000007b1d */ /* 0x000fe20000010000 */
[----:B------:R-:W-:Y:S01]  /*2e60*/  FFMA.FTZ R10, R11, R10, -0.17900948226451873779 ;  /* 0xbe374e430b0a7423 */ /* 0x000fe2000001000a */
[----:B------:R-:W-:Y:S01]  /*2e70*/  FFMA.FTZ R14, R13, R14, -0.17900948226451873779 ;  /* 0xbe374e430d0e7423 */ /* 0x000fe2000001000e */
[----:B--2---:R-:W-:Y:S01]  /*2e80*/  FFMA.FTZ R18, R15, R26, -0.16845393180847167969 ;  /* 0xbe2c7f300f127423 */ /* 0x004fe2000001001a */
[C---:B------:R-:W-:Y:S01]  /*2e90*/  FFMA.FTZ R7, R8.reuse, R7, 0.28857114911079406738 ;  /* 0x3e93bf9908077423 */ /* 0x040fe20000010007 */
[----:B------:R-:W-:Y:S01]  /*2ea0*/  FFMA.FTZ R10, R11, R10, 0.20512372255325317383 ;  /* 0x3e520bf40b0a7423 */ /* 0x000fe2000001000a */
[----:B------:R-:W-:Y:S01]  /*2eb0*/  FFMA.FTZ R14, R13, R14, 0.20512372255325317383 ;  /* 0x3e520bf40d0e7423 */ /* 0x000fe2000001000e */
[----:B------:R-:W-:Y:S01]  /*2ec0*/  FFMA.FTZ R18, R15, R18, 0.1716887056827545166 ;  /* 0x3e2fcf2a0f127423 */ /* 0x000fe20000010012 */
[C---:B------:R-:W-:Y:S01]  /*2ed0*/  FFMA.FTZ R7, R8.reuse, R7, -0.36067417263984680176 ;  /* 0xbeb8aa4908077423 */ /* 0x040fe20000010007 */
[----:B------:R-:W-:Y:S01]  /*2ee0*/  FFMA.FTZ R10, R11, R10, -0.24046532809734344482 ;  /* 0xbe763c8b0b0a7423 */ /* 0x000fe2000001000a */
[----:B------:R-:W-:Y:S01]  /*2ef0*/  FFMA.FTZ R14, R13, R14, -0.24046532809734344482 ;  /* 0xbe763c8b0d0e7423 */ /* 0x000fe2000001000e */
[----:B------:R-:W-:Y:S01]  /*2f00*/  FFMA.FTZ R18, R15, R18, -0.17900948226451873779 ;  /* 0xbe374e430f127423 */ /* 0x000fe20000010012 */
[C---:B------:R-:W-:Y:S01]  /*2f10*/  FFMA.FTZ R7, R8.reuse, R7, 0.48089820146560668945 ;  /* 0x3ef6384a08077423 */ /* 0x040fe20000010007 */
[----:B------:R-:W-:Y:S01]  /*2f20*/  FFMA.FTZ R10, R11, R10, 0.28857114911079406738 ;  /* 0x3e93bf990b0a7423 */ /* 0x000fe2000001000a */
[----:B------:R-:W-:Y:S01]  /*2f30*/  FFMA.FTZ R14, R13, R14, 0.28857114911079406738 ;  /* 0x3e93bf990d0e7423 */ /* 0x000fe2000001000e */
[----:B------:R-:W-:Y:S01]  /*2f40*/  FFMA.FTZ R18, R15, R18, 0.20512372255325317383 ;  /* 0x3e520bf40f127423 */ /* 0x000fe20000010012 */
[C---:B------:R-:W-:Y:S01]  /*2f50*/  FFMA.FTZ R7, R8.reuse, R7, -0.72134751081466674805 ;  /* 0xbf38aa3b08077423 */ /* 0x040fe20000010007 */
[----:B------:R-:W-:Y:S01]  /*2f60*/  FFMA.FTZ R10, R11, R10, -0.36067417263984680176 ;  /* 0xbeb8aa490b0a7423 */ /* 0x000fe2000001000a */
[----:B------:R-:W-:Y:S01]  /*2f70*/  FFMA.FTZ R14, R13, R14, -0.36067417263984680176 ;  /* 0xbeb8aa490d0e7423 */ /* 0x000fe2000001000e */
[----:B------:R-:W-:Y:S01]  /*2f80*/  FFMA.FTZ R18, R15, R18, -0.24046532809734344482 ;  /* 0xbe763c8b0f127423 */ /* 0x000fe20000010012 */
[C---:B------:R-:W-:Y:S01]  /*2f90*/  FMUL R7, R8.reuse, R7 ;  /* 0x0000000708077220 */ /* 0x040fe20000400000 */
[----:B------:R-:W-:Y:S01]  /*2fa0*/  FFMA.FTZ R10, R11, R10, 0.48089820146560668945 ;  /* 0x3ef6384a0b0a7423 */ /* 0x000fe2000001000a */
[----:B------:R-:W-:Y:S01]  /*2fb0*/  FFMA.FTZ R14, R13, R14, 0.48089820146560668945 ;  /* 0x3ef6384a0d0e7423 */ /* 0x000fe2000001000e */
[----:B------:R-:W-:Y:S01]  /*2fc0*/  FFMA.FTZ R18, R15, R18, 0.28857114911079406738 ;  /* 0x3e93bf990f127423 */ /* 0x000fe20000010012 */
[C---:B------:R-:W-:Y:S01]  /*2fd0*/  FMUL R7, R8.reuse, R7 ;  /* 0x0000000708077220 */ /* 0x040fe20000400000 */
[----:B------:R-:W-:Y:S01]  /*2fe0*/  FFMA.FTZ R10, R11, R10, -0.72134751081466674805 ;  /* 0xbf38aa3b0b0a7423 */ /* 0x000fe2000001000a */
[----:B------:R-:W-:Y:S01]  /*2ff0*/  FFMA.FTZ R14, R13, R14, -0.72134751081466674805 ;  /* 0xbf38aa3b0d0e7423 */ /* 0x000fe2000001000e */
[----:B------:R-:W-:Y:S01]  /*3000*/  FFMA.FTZ R18, R15, R18, -0.36067417263984680176 ;  /* 0xbeb8aa490f127423 */ /* 0x000fe20000010012 */
[----:B------:R-:W-:Y:S01]  /*3010*/  FFMA.FTZ R7, R8, 1.4426950216293334961, R7 ;  /* 0x3fb8aa3b08077823 */ /* 0x000fe20000010007 */
[----:B------:R-:W-:Y:S01]  /*3020*/  ISETP.GE.U32.AND P6, PT, R4, 0x7f800000, PT ;  /* 0x7f8000000400780c */ /* 0x000fe20003fc6070 */
[----:B------:R-:W-:Y:S01]  /*3030*/  FMUL R14, R13, R14 ;  /* 0x0000000e0d0e7220 */ /* 0x000fe20000400000 */
[----:B------:R-:W-:Y:S01]  /*3040*/  FFMA.FTZ R18, R15, R18, 0.48089820146560668945 ;  /* 0x3ef6384a0f127423 */ /* 0x000fe20000010012 */
[----:B------:R-:W2:Y:S01]  /*3050*/  LDS R24, [R2+UR8] ;  /* 0x0000000802187984 */ /* 0x000ea20008000800 */
[----:B------:R-:W-:Y:S01]  /*3060*/  FMUL R10, R11, R10 ;  /* 0x0000000a0b0a7220 */ /* 0x000fe20000400000 */
[----:B------:R-:W-:Y:S01]  /*3070*/  FMUL R14, R13, R14 ;  /* 0x0000000e0d0e7220 */ /* 0x000fe20000400000 */
[----:B------:R-:W-:Y:S01]  /*3080*/  FFMA.FTZ R18, R15, R18, -0.72134751081466674805 ;  /* 0xbf38aa3b0f127423 */ /* 0x000fe20000010012 */
[----:B------:R-:W-:Y:S01]  /*3090*/  ISETP.GE.U32.AND P4, PT, R5, 0x7f800000, PT ;  /* 0x7f8000000500780c */ /* 0x000fe20003f86070 */
[----:B------:R4:W5:Y:S01]  /*30a0*/  LDS R25, [R2+UR8+0x100] ;  /* 0x0001000802197984 */ /* 0x0009620008000800 */
[----:B------:R-:W-:Y:S01]  /*30b0*/  FFMA.FTZ R13, R13, 1.4426950216293334961, R14 ;  /* 0x3fb8aa3b0d0d7823 */ /* 0x000fe2000001000e */
[----:B------:R-:W-:Y:S01]  /*30c0*/  FMUL R18, R15, R18 ;  /* 0x000000120f127220 */ /* 0x000fe20000400000 */
[----:B------:R-:W-:Y:S01]  /*30d0*/  FMUL R10, R11, R10 ;  /* 0x0000000a0b0a7220 */ /* 0x000fe20000400000 */
[----:B------:R-:W-:Y:S01]  /*30e0*/  ISETP.GE.U32.AND P5, PT, R0, 0x7f800000, PT ;  /* 0x7f8000000000780c */ /* 0x000fe20003fa6070 */
[----:B------:R-:W-:Y:S01]  /*30f0*/  FADD R20, R12, R13 ;  /* 0x0000000d0c147221 */ /* 0x000fe20000000000 */
[----:B------:R-:W-:Y:S01]  /*3100*/  FMUL R18, R15, R18 ;  /* 0x000000120f127220 */ /* 0x000fe20000400000 */
[----:B------:R-:W0:Y:S01]  /*3110*/  LDC.64 R12, c[0x0][0x398] ;  /* 0x0000e600ff0c7b82 */ /* 0x000e220000000a00 */
[----:B------:R-:W-:Y:S01]  /*3120*/  FFMA.FTZ R10, R11, 1.4426950216293334961, R10 ;  /* 0x3fb8aa3b0b0a7823 */ /* 0x000fe2000001000a */
[----:B------:R-:W-:Y:S01]  /*3130*/  FSETP.NEU.AND P3, PT, R3, RZ, PT ;  /* 0x000000ff0300720b */ /* 0x000fe20003f6d000 */
[----:B------:R-:W-:Y:S01]  /*3140*/  FFMA.FTZ R15, R15, 1.4426950216293334961, R18 ;  /* 0x3fb8aa3b0f0f7823 */ /* 0x000fe20000010012 */
[----:B------:R-:W-:Y:S01]  /*3150*/  FADD R18, R6, R7 ;  /* 0x0000000706127221 */ /* 0x000fe20000000000 */
[----:B------:R-:W-:Y:S01]  /*3160*/  SHF.R.U32.HI R7, RZ, 0x5, R87 ;  /* 0x00000005ff077819 */ /* 0x000fe20000011657 */
[----:B------:R-:W-:-:S02]  /*3170*/  @P1 IMAD.MOV.U32 R6, RZ, RZ, 0x7f800000 ;  /* 0x7f800000ff061424 */ /* 0x000fc400078e00ff */
[----:B------:R-:W-:Y:S01]  /*3180*/  FADD R19, R9, R10 ;  /* 0x0000000a09137221 */ /* 0x000fe20000000000 */
[----:B---3--:R-:W-:Y:S01]  /*3190*/  UIMAD UR4, UR9, UR4, URZ ;  /* 0x00000004090472a4 */ /* 0x008fe2000f8e02ff */
[----:B------:R-:W-:Y:S01]  /*31a0*/  SGXT.U32 R7, R7, 0x3 ;  /* 0x000000030707781a */ /* 0x000fe20000000000 */
[----:B------:R-:W-:Y:S01]  /*31b0*/  @P1 FFMA.FTZ R18, R3, R6, +INF ;  /* 0x7f80000003121423 */ /* 0x000fe20000010006 */
[----:B------:R-:W-:Y:S02]  /*31c0*/  @P6 IMAD.MOV.U32 R3, RZ, RZ, 0x7f800000 ;  /* 0x7f800000ff036424 */ /* 0x000fe400078e00ff */
[----:B------:R-:W-:Y:S01]  /*31d0*/  FADD R21, R16, R15 ;  /* 0x0000000f10157221 */ /* 0x000fe20000000000 */
[----:B------:R-:W-:Y:S01]  /*31e0*/  @P4 IMAD.MOV.U32 R6, RZ, RZ, 0x7f800000 ;  /* 0x7f800000ff064424 */ /* 0x000fe200078e00ff */
[C---:B------:R-:W-:Y:S01]  /*31f0*/  FSETP.NEU.AND P2, PT, R4.reuse, RZ, PT ;  /* 0x000000ff0400720b */ /* 0x040fe20003f4d000 */
[----:B-1----:R-:W-:Y:S02]  /*3200*/  IMAD R7, R7, R28, RZ ;  /* 0x0000001c07077224 */ /* 0x002fe400078e02ff */
[----:B------:R-:W-:Y:S01]  /*3210*/  @P6 FFMA.FTZ R19, R4, R3, +INF ;  /* 0x7f80000004136423 */ /* 0x000fe20000010003 */
[----:B------:R-:W-:Y:S01]  /*3220*/  IMAD R3, R113, UR5, RZ ;  /* 0x0000000571037c24 */ /* 0x000fe2000f8e02ff */
[----:B------:R-:W-:Y:S01]  /*3230*/  USHF.R.S32.HI UR5, URZ, 0x1f, UR4 ;  /* 0x0000001fff057899 */ /* 0x000fe20008011404 */
[----:B------:R-:W-:-:S02]  /*3240*/  IMAD R9, R28, 0x8, R7 ;  /* 0x000000081c097824 */ /* 0x000fc400078e0207 */
[C---:B------:R-:W-:Y:S01]  /*3250*/  @P4 FFMA.FTZ R20, R5.reuse, R6, +INF ;  /* 0x7f80000005144423 */ /* 0x040fe20000010006 */
[----:B------:R-:W-:Y:S01]  /*3260*/  FSETP.NEU.AND P1, PT, R5, RZ, PT ;  /* 0x000000ff0500720b */ /* 0x000fe20003f2d000 */
[----:B------:R-:W-:Y:S01]  /*3270*/  @P5 IMAD.MOV.U32 R5, RZ, RZ, 0x7f800000 ;  /* 0x7f800000ff055424 */ /* 0x000fe200078e00ff */
[----:B------:R-:W-:Y:S01]  /*3280*/  LEA.HI R23, R87, 0x18, RZ, 0x1b ;  /* 0x0000001857177811 */ /* 0x000fe200078fd8ff */
[----:B------:R-:W-:Y:S01]  /*3290*/  IMAD R11, R28, 0x8, R9 ;  /* 0x000000081c0b7824 */ /* 0x000fe200078e0209 */
[----:B0-----:R-:W-:Y:S01]  /*32a0*/  IADD3 R16, P4, P6, R3, UR4, R12 ;  /* 0x0000000403107c10 */ /* 0x001fe2000fe9e00c */
[----:B------:R-:W-:Y:S01]  /*32b0*/  @P5 FFMA.FTZ R21, R0, R5, +INF ;  /* 0x7f80000000155423 */ /* 0x000fe20000010005 */
[----:B------:R-:W-:Y:S01]  /*32c0*/  SHF.R.S32.HI R4, RZ, 0x1f, R3 ;  /* 0x0000001fff047819 */ /* 0x000fe20000011403 */
[----:B------:R-:W-:Y:S01]  /*32d0*/  IMAD R15, R28, 0x10, R11 ;  /* 0x000000101c0f7824 */ /* 0x000fe200078e020b */
[----:B------:R-:W-:Y:S01]  /*32e0*/  LEA.HI R87, R87, 0x38, RZ, 0x1b ;  /* 0x0000003857577811 */ /* 0x000fe200078fd8ff */
[----:B------:R-:W0:Y:S01]  /*32f0*/  LDCU UR4, c[0x0][0x3ec] ;  /* 0x00007d80ff0477ac */ /* 0x000e220008000800 */
[----:B------:R-:W-:Y:S01]  /*3300*/  IADD3.X R26, PT, PT, R4, UR5, R13, P4, P6 ;  /* 0x00000005041a7c10 */ /* 0x000fe2000a7ec40d */
[----:B------:R-:W-:Y:S01]  /*3310*/  IMAD R13, R23, R28, RZ ;  /* 0x0000001c170d7224 */ /* 0x000fe200078e02ff */
[-C--:B------:R-:W-:Y:S01]  /*3320*/  IADD3 R4, P6, PT, R7, R16.reuse, RZ ;  /* 0x0000001007047210 */ /* 0x080fe20007fde0ff */
[C---:B------:R-:W-:Y:S01]  /*3330*/  IMAD R17, R28.reuse, 0x8, R15 ;  /* 0x000000081c117824 */ /* 0x040fe200078e020f */
[----:B----4-:R-:W-:Y:S01]  /*3340*/  IADD3 R2, P5, PT, R9, R16, RZ ;  /* 0x0000001009027210 */ /* 0x010fe20007fbe0ff */
[----:B------:R-:W-:Y:S01]  /*3350*/  IMAD R23, R87, R28, RZ ;  /* 0x0000001c57177224 */ /* 0x000fe200078e02ff */
[----:B------:R-:W-:Y:S01]  /*3360*/  LEA.HI.X.SX32 R5, R7, R26, 0x1, P6 ;  /* 0x0000001a07057211 */ /* 0x000fe200030f0eff */
[----:B------:R-:W-:Y:S01]  /*3370*/  IMAD R22, R28, 0x8, R17 ;  /* 0x000000081c167824 */ /* 0x000fe200078e0211 */
[-C--:B------:R-:W-:Y:S01]  /*3380*/  IADD3 R6, P4, PT, R11, R16.reuse, RZ ;  /* 0x000000100b067210 */ /* 0x080fe20007f9e0ff */
[----:B------:R-:W1:Y:S01]  /*3390*/  LDC.64 R36, c[0x0][0x3a0] ;  /* 0x0000e800ff247b82 */ /* 0x000e620000000a00 */
[----:B------:R-:W-:-:S02]  /*33a0*/  IADD3 R8, P6, PT, R13, R16, RZ ;  /* 0x000000100d087210 */ /* 0x000fc40007fde0ff */
[----:B------:R-:W-:Y:S02]  /*33b0*/  LEA.HI.X.SX32 R3, R9, R26, 0x1, P5 ;  /* 0x0000001a09037211 */ /* 0x000fe400028f0eff */
[----:B------:R-:W-:Y:S02]  /*33c0*/  IADD3 R10, P5, PT, R15, R16, RZ ;  /* 0x000000100f0a7210 */ /* 0x000fe40007fbe0ff */
[-C--:B------:R-:W-:Y:S01]  /*33d0*/  LEA.HI.X.SX32 R7, R11, R26.reuse, 0x1, P4 ;  /* 0x0000001a0b077211 */ /* 0x080fe200020f0eff */
[----:B0-----:R-:W-:Y:S01]  /*33e0*/  UIMAD UR4, UR9, UR4, URZ ;  /* 0x00000004090472a4 */ /* 0x001fe2000f8e02ff */
[----:B------:R-:W-:Y:S02]  /*33f0*/  LEA.HI.X.SX32 R9, R13, R26, 0x1, P6 ;  /* 0x0000001a0d097211 */ /* 0x000fe400030f0eff */
[-C--:B------:R-:W-:Y:S01]  /*3400*/  IADD3 R12, P4, PT, R17, R16.reuse, RZ ;  /* 0x00000010110c7210 */ /* 0x080fe20007f9e0ff */
[----:B------:R-:W-:Y:S01]  /*3410*/  USHF.L.U32 UR6, UR4, 0x2, URZ ;  /* 0x0000000204067899 */ /* 0x000fe200080006ff */
[----:B------:R-:W-:Y:S01]  /*3420*/  IADD3 R14, P6, PT, R22, R16, RZ ;  /* 0x00000010160e7210 */ /* 0x000fe20007fde0ff */
[----:B------:R-:W-:Y:S01]  /*3430*/  UIMAD.WIDE UR4, UR4, 0x4, URZ ;  /* 0x00000004040478a5 */ /* 0x000fe2000f8e02ff */
[----:B------:R-:W-:-:S02]  /*3440*/  LEA.HI.X.SX32 R11, R15, R26, 0x1, P5 ;  /* 0x0000001a0f0b7211 */ /* 0x000fc400028f0eff */
[----:B------:R-:W-:Y:S02]  /*3450*/  IADD3 R16, P5, PT, R23, R16, RZ ;  /* 0x0000001017107210 */ /* 0x000fe40007fbe0ff */
[-C--:B------:R-:W-:Y:S02]  /*3460*/  LEA.HI.X.SX32 R13, R17, R26.reuse, 0x1, P4 ;  /* 0x0000001a110d7211 */ /* 0x080fe400020f0eff */
[C---:B--2---:R-:W-:Y:S02]  /*3470*/  PRMT R27, R24.reuse, 0x7770, RZ ;  /* 0x00007770181b7816 */ /* 0x044fe400000000ff */
[----:B------:R-:W-:Y:S02]  /*3480*/  LEA.HI.X.SX32 R17, R23, R26, 0x1, P5 ;  /* 0x0000001a17117211 */ /* 0x000fe400028f0eff */
[C---:B------:R-:W-:Y:S01]  /*3490*/  PRMT R23, R24.reuse, 0x7771, RZ ;  /* 0x0000777118177816 */ /* 0x040fe200000000ff */
[----:B------:R0:W-:Y:S01]  /*34a0*/  STG.E.U8 desc[UR10][R4.64], R27 ;  /* 0x0000001b04007986 */ /* 0x0001e2000c10110a */
[----:B------:R-:W-:-:S02]  /*34b0*/  PRMT R29, R24, 0x7772, RZ ;  /* 0x00007772181d7816 */ /* 0x000fc400000000ff */
[----:B------:R-:W-:Y:S01]  /*34c0*/  PRMT R31, R24, 0x7773, RZ ;  /* 0x00007773181f7816 */ /* 0x000fe200000000ff */
[----:B------:R2:W-:Y:S01]  /*34d0*/  STG.E.U8 desc[UR10][R2.64], R23 ;  /* 0x0000001702007986 */ /* 0x0005e2000c10110a */
[C---:B-----5:R-:W-:Y:S02]  /*34e0*/  PRMT R33, R25.reuse, 0x7770, RZ ;  /* 0x0000777019217816 */ /* 0x060fe400000000ff */
[C---:B------:R-:W-:Y:S01]  /*34f0*/  PRMT R35, R25.reuse, 0x7771, RZ ;  /* 0x0000777119237816 */ /* 0x040fe200000000ff */
[----:B------:R3:W-:Y:S01]  /*3500*/  STG.E.U8 desc[UR10][R6.64], R29 ;  /* 0x0000001d06007986 */ /* 0x0007e2000c10110a */
[----:B------:R-:W-:Y:S02]  /*3510*/  LEA.HI.X.SX32 R15, R22, R26, 0x1, P6 ;  /* 0x0000001a160f7211 */ /* 0x000fe400030f0eff */
[----:B------:R-:W-:Y:S01]  /*3520*/  FSETP.NEU.AND P4, PT, R0, RZ, PT ;  /* 0x000000ff0000720b */ /* 0x000fe20003f8d000 */
[----:B------:R4:W-:Y:S01]  /*3530*/  STG.E.U8 desc[UR10][R8.64], R31 ;  /* 0x0000001f08007986 */ /* 0x0009e2000c10110a */
[----:B0-----:R-:W-:Y:S01]  /*3540*/  PRMT R27, R25, 0x7772, RZ ;  /* 0x00007772191b7816 */ /* 0x001fe200000000ff */
[----:B------:R-:W-:Y:S01]  /*3550*/  IMAD.HI R0, R113, 0x4, RZ ;  /* 0x0000000471007827 */ /* 0x000fe200078e02ff */
[----:B------:R-:W-:Y:S01]  /*3560*/  PRMT R25, R25, 0x7773, RZ ;  /* 0x0000777319197816 */ /* 0x000fe200000000ff */
[----:B------:R4:W-:Y:S01]  /*3570*/  STG.E.U8 desc[UR10][R10.64], R33 ;  /* 0x000000210a007986 */ /* 0x0009e2000c10110a */
[----:B------:R-:W-:Y:S01]  /*3580*/  FSEL R18, R18, -INF , P3 ;  /* 0xff80000012127808 */ /* 0x000fe20001800000 */
[----:B--2---:R-:W-:Y:S01]  /*3590*/  IMAD.SHL.U32 R3, R113, 0x4, RZ ;  /* 0x0000000471037824 */ /* 0x004fe200078e00ff */
[----:B------:R-:W-:Y:S01]  /*35a0*/  FSEL R19, R19, -INF , P2 ;  /* 0xff80000013137808 */ /* 0x000fe20001000000 */
[----:B------:R4:W-:Y:S01]  /*35b0*/  STG.E.U8 desc[UR10][R12.64], R35 ;  /* 0x000000230c007986 */ /* 0x0009e2000c10110a */
[----:B------:R-:W-:Y:S01]  /*35c0*/  FSEL R20, R20, -INF , P1 ;  /* 0xff80000014147808 */ /* 0x000fe20000800000 */
[----:B------:R-:W-:Y:S01]  /*35d0*/  FFMA R4, R18, 0.69314718246459960938, R63 ;  /* 0x3f31721812047823 */ /* 0x000fe2000000003f */
[----:B------:R-:W-:Y:S01]  /*35e0*/  FSEL R21, R21, -INF , P4 ;  /* 0xff80000015157808 */ /* 0x000fe20002000000 */
[----:B------:R4:W-:Y:S01]  /*35f0*/  STG.E.U8 desc[UR10][R14.64], R27 ;  /* 0x0000001b0e007986 */ /* 0x0009e2000c10110a */
[----:B------:R-:W-:Y:S01]  /*3600*/  FFMA R5, R19, 0.69314718246459960938, R62 ;  /* 0x3f31721813057823 */ /* 0x000fe2000000003e */
[----:B---3--:R-:W-:Y:S01]  /*3610*/  FFMA R6, R20, 0.69314718246459960938, R61 ;  /* 0x3f31721814067823 */ /* 0x008fe2000000003d */
[----:B------:R-:W-:Y:S01]  /*3620*/  LEA R115, R115, UR8, 0x2 ;  /* 0x0000000873737c11 */ /* 0x000fe2000f8e10ff */
[----:B------:R4:W-:Y:S01]  /*3630*/  STG.E.U8 desc[UR10][R16.64], R25 ;  /* 0x0000001910007986 */ /* 0x0009e2000c10110a */
[----:B------:R-:W-:Y:S01]  /*3640*/  FFMA R7, R21, 0.69314718246459960938, R60 ;  /* 0x3f31721815077823 */ /* 0x000fe2000000003c */
[----:B------:R-:W-:Y:S01]  /*3650*/  BAR.SYNC.DEFER_BLOCKING 0x0 ;  /* 0x0000000000007b1d */ /* 0x000fe20000010000 */
[----:B------:R-:W-:-:S02]  /*3660*/  ISETP.GE.U32.AND P0, PT, R116, 0x20, PT ;  /* 0x000000207400780c */ /* 0x000fc40003f06070 */
[----:B-1----:R-:W-:-:S04]  /*3670*/  IADD3 R2, P1, P2, R3, UR6, R36 ;  /* 0x0000000603027c10 */ /* 0x002fc8000fa3e024 */
[----:B------:R-:W-:Y:S01]  /*3680*/  IADD3.X R3, PT, PT, R0, UR5, R37, P1, P2 ;  /* 0x0000000500037c10 */ /* 0x000fe20008fe4425 */
[----:B------:R4:W-:Y:S01]  /*3690*/  STS.128 [R115], R4 ;  /* 0x0000000473007388 */ /* 0x0009e20000000c00 */
[----:B------:R-:W-:Y:S06]  /*36a0*/  BAR.SYNC.DEFER_BLOCKING 0x0 ;  /* 0x0000000000007b1d */ /* 0x000fec0000010000 */
[----:B------:R-:W-:Y:S05]  /*36b0*/  @P0 EXIT ;  /* 0x000000000000094d */ /* 0x000fea0003800000 */
[----:B------:R-:W0:Y:S04]  /*36c0*/  LDS R89, [R89] ;  /* 0x0000000059597984 */ /* 0x000e280000000800 */
[----:B0-----:R-:W-:Y:S01]  /*36d0*/  STG.E desc[UR10][R2.64], R89 ;  /* 0x0000005902007986 */ /* 0x001fe2000c10190a */
[----:B------:R-:W-:Y:S05]  /*36e0*/  EXIT ;  /* 0x000000000000794d */ /* 0x000fea0003800000 */
.L_x_2:
[----:B------:R-:W-:-:S00]  /*36f0*/  BRA `(.L_x_2) ;  /* 0xfffffffc00fc7947 */ /* 0x000fc0000383ffff */
[----:B------:R-:W-:-:S00]  /*3700*/  NOP ;  /* 0x0000000000007918 */ /* 0x000fc00000000000 */
[----:B------:R-:W-:-:S00]  /*3710*/  NOP ;  /* 0x0000000000007918 */ /* 0x000fc00000000000 */
[----:B------:R-:W-:-:S00]  /*3720*/  NOP ;  /* 0x0000000000007918 */ /* 0x000fc00000000000 */
[----:B------:R-:W-:-:S00]  /*3730*/  NOP ;  /* 0x0000000000007918 */ /* 0x000fc00000000000 */
[----:B------:R-:W-:-:S00]  /*3740*/  NOP ;  /* 0x0000000000007918 */ /* 0x000fc00000000000 */
[----:B------:R-:W-:-:S00]  /*3750*/  NOP ;  /* 0x0000000000007918 */ /* 0x000fc00000000000 */
[----:B------:R-:W-:-:S00]  /*3760*/  NOP ;  /* 0x0000000000007918 */ /* 0x000fc00000000000 */
[----:B------:R-:W-:-:S00]  /*3770*/  NOP ;  /* 0x0000000000007918 */ /* 0x000fc00000000000 */
.L_x_3:


//--------------------- .nv.global.init           --------------------------
	.section	.nv.global.init,"aw",@progbits
.nv.global.init:
	.type		_$_str,@object
	.size		_$_str,(.L_0 - _$_str)
_$_str:
        /*0000*/ 	.byte	0x5f, 0x5f, 0x43, 0x55, 0x44, 0x41, 0x5f, 0x46, 0x54, 0x5a, 0x00
.L_0:


//--------------------- .nv.shared.attn_fwd       --------------------------
	.section	.nv.shared.attn_fwd,"aw",@nobits
	.sectionflags	@""
	.align	16
	.zero		1024


//--------------------- .nv.shared.reserved.0     --------------------------
	.section	.nv.shared.reserved.0,"aw",@nobits
	.weak		__nv_reservedSMEM_offset_0_alias
	.size		__nv_reservedSMEM_offset_0_alias, 0, 64
	.other		__nv_reservedSMEM_offset_0_alias,@"STO_CUDA_RESERVED_SHARED STV_DEFAULT"
__nv_reservedSMEM_offset_0_alias:
	.zero		0
	.zero		64


//--------------------- .nv.constant0.attn_fwd    --------------------------
	.section	.nv.constant0.attn_fwd,"a",@progbits
	.sectionflags	@""
	.align	4
.nv.constant0.attn_fwd:
	.zero		1032


//--------------------- SYMBOLS --------------------------

	.type		.nv.reservedSmem.offset0,@object
	.size		.nv.reservedSmem.offset0,0x4
	.type		.nv.reservedSmem.cap,@object
	.size		.nv.reservedSmem.cap,0x4
